def matmul_kernel(
    a_ptr,
    b_ptr,
    c_ptr,
    M,
    N,
    K,
    stride_am,
    stride_ak,
    stride_bk,
    stride_bn,
    stride_cm,
    stride_cn,
    BLOCK_M: tl.constexpr,
    BLOCK_N: tl.constexpr,
    BLOCK_K: tl.constexpr,
    GROUP_M: tl.constexpr,
):
    pid = tl.program_id(axis=0)
    num_pid_m = tl.cdiv(M, BLOCK_M)
    num_pid_n = tl.cdiv(N, BLOCK_N)
    num_pid_in_group = GROUP_M * num_pid_n
    group_id = pid // num_pid_in_group
    first_pid_m = group_id * GROUP_M
    group_size_m = min(num_pid_m - first_pid_m, GROUP_M)
    pid_m = first_pid_m + ((pid % num_pid_in_group) % group_size_m)
    pid_n = (pid % num_pid_in_group) // group_size_m

    offs_am = (pid_m * BLOCK_M + tl.arange(0, BLOCK_M)) % M
    offs_bn = (pid_n * BLOCK_N + tl.arange(0, BLOCK_N)) % N
    offs_k = tl.arange(0, BLOCK_K)
    a_ptrs = a_ptr + offs_am[:, None] * stride_am + offs_k[None, :] * stride_ak
    b_ptrs = b_ptr + offs_k[:, None] * stride_bk + offs_bn[None, :] * stride_bn

    acc = tl.zeros((BLOCK_M, BLOCK_N), dtype=tl.float32)
    for kk in range(0, tl.cdiv(K, BLOCK_K)):
        a = tl.load(a_ptrs, mask=offs_k[None, :] < K - kk * BLOCK_K, other=0.0)
        b = tl.load(b_ptrs, mask=offs_k[:, None] < K - kk * BLOCK_K, other=0.0)
        acc = tl.dot(a, b, acc)
        a_ptrs += BLOCK_K * stride_ak
        b_ptrs += BLOCK_K * stride_bk

    c = acc.to(c_ptr.dtype.element_ty)
    offs_cm = pid_m * BLOCK_M + tl.arange(0, BLOCK_M)
    offs_cn = pid_n * BLOCK_N + tl.arange(0, BLOCK_N)
    c_ptrs = c_ptr + offs_cm[:, None] * stride_cm + offs_cn[None, :] * stride_cn
    mask = (offs_cm[:, None] < M) & (offs_cn[None, :] < N)
    tl.store(c_ptrs, c, mask=mask)

# config = {"BLOCK_K": 32, "BLOCK_M": 32, "BLOCK_N": 16, "GROUP_M": 8, "arch": "sm_100", "dtype": "fp8e4m3", "num_ctas": 1, "num_stages": 2, "num_warps": 2}
# arch = sm_100


// ===== COMPILED SASS (sm_100a) =====

	.target	sm_100a

	.elftype	@"ET_EXEC"


//--------------------- .note.nv.tkinfo           --------------------------
	.section	.note.nv.tkinfo,"",@"SHT_NOTE"
	.sectionflags	@"SHF_NOTE_NV_TKINFO"
	.tkinfo
        /*0018*/ 	.word	0x00000081
        /*0030*/ 	.string	""
        /*0030*/ 	.string	"ptxas-blackwell"
        /*0030*/ 	.string	"Cuda compilation tools, release 12.9, V12.9.86"
        /*0030*/ 	.string	"Build cuda_12.9.r12.9/compiler.36037853_0"
        /*0030*/ 	.string	"-v  -suppress-debug-info  -lineinfo  -arch sm_100a "



//--------------------- .note.nv.cuver            --------------------------
	.section	.note.nv.cuver,"",@"SHT_NOTE"
	.sectionflags	@"SHF_NOTE_NV_CUVER"
        /*0018*/ 	.short	0x0001
        /*001a*/ 	.short	0x0064
        /*001c*/ 	.short	0x0001
        /*001e*/ 	.short	0x0000
        /*0020*/ 	.short	0x0001
        /*0022*/ 	.short	0x0000


//--------------------- .nv.info                  --------------------------
	.section	.nv.info,"",@"SHT_CUDA_INFO"
	.align	4


	//----- nvinfo : EIATTR_REGCOUNT
	.align		4
        /*0000*/ 	.byte	0x04, 0x2f
        /*0002*/ 	.short	(.L_1 - .L_0)
	.align		4
.L_0:
        /*0004*/ 	.word	index@(matmul_kernel)
        /*0008*/ 	.word	0x00000060


	//----- nvinfo : EIATTR_FRAME_SIZE
	.align		4
.L_1:
        /*000c*/ 	.byte	0x04, 0x11
        /*000e*/ 	.short	(.L_3 - .L_2)
	.align		4
.L_2:
        /*0010*/ 	.word	index@(matmul_kernel)
        /*0014*/ 	.word	0x00000000


	//----- nvinfo : EIATTR_MIN_STACK_SIZE
	.align		4
.L_3:
        /*0018*/ 	.byte	0x04, 0x12
        /*001a*/ 	.short	(.L_5 - .L_4)
	.align		4
.L_4:
        /*001c*/ 	.word	index@(matmul_kernel)
        /*0020*/ 	.word	0x00000000
.L_5:


//--------------------- .nv.info.matmul_kernel    --------------------------
	.section	.nv.info.matmul_kernel,"",@"SHT_CUDA_INFO"
	.sectionflags	@""
	.align	4


	//----- nvinfo : EIATTR_CUDA_API_VERSION
	.align		4
        /*0000*/ 	.byte	0x04, 0x37
        /*0002*/ 	.short	(.L_7 - .L_6)
.L_6:
        /*0004*/ 	.word	0x00000081


	//----- nvinfo : EIATTR_KPARAM_INFO
	.align		4
.L_7:
        /*0008*/ 	.byte	0x04, 0x17
        /*000a*/ 	.short	(.L_9 - .L_8)
.L_8:
        /*000c*/ 	.word	0x00000000
        /*0010*/ 	.short	0x000d
        /*0012*/ 	.short	0x0048
        /*0014*/ 	.byte	0x00, 0xf4, 0x21, 0x00


	//----- nvinfo : EIATTR_KPARAM_INFO
	.align		4
.L_9:
        /*0018*/ 	.byte	0x04, 0x17
        /*001a*/ 	.short	(.L_11 - .L_10)
.L_10:
        /*001c*/ 	.word	0x00000000
        /*0020*/ 	.short	0x000c
        /*0022*/ 	.short	0x0040
        /*0024*/ 	.byte	0x00, 0xf4, 0x21, 0x00


	//----- nvinfo : EIATTR_KPARAM_INFO
	.align		4
.L_11:
        /*0028*/ 	.byte	0x04, 0x17
        /*002a*/ 	.short	(.L_13 - .L_12)
.L_12:
        /*002c*/ 	.word	0x00000000
        /*0030*/ 	.short	0x000b
        /*0032*/ 	.short	0x0038
        /*0034*/ 	.byte	0x00, 0xf0, 0x11, 0x00


	//----- nvinfo : EIATTR_KPARAM_INFO
	.align		4
.L_13:
        /*0038*/ 	.byte	0x04, 0x17
        /*003a*/ 	.short	(.L_15 - .L_14)
.L_14:
        /*003c*/ 	.word	0x00000000
        /*0040*/ 	.short	0x000a
        /*0042*/ 	.short	0x0034
        /*0044*/ 	.byte	0x00, 0xf0, 0x11, 0x00


	//----- nvinfo : EIATTR_KPARAM_INFO
	.align		4
.L_15:
        /*0048*/ 	.byte	0x04, 0x17
        /*004a*/ 	.short	(.L_17 - .L_16)
.L_16:
        /*004c*/ 	.word	0x00000000
        /*0050*/ 	.short	0x0009
        /*0052*/ 	.short	0x0030
        /*0054*/ 	.byte	0x00, 0xf0, 0x11, 0x00


	//----- nvinfo : EIATTR_KPARAM_INFO
	.align		4
.L_17:
        /*0058*/ 	.byte	0x04, 0x17
        /*005a*/ 	.short	(.L_19 - .L_18)
.L_18:
        /*005c*/ 	.word	0x00000000
        /*0060*/ 	.short	0x0008
        /*0062*/ 	.short	0x002c
        /*0064*/ 	.byte	0x00, 0xf0, 0x11, 0x00


	//----- nvinfo : EIATTR_KPARAM_INFO
	.align		4
.L_19:
        /*0068*/ 	.byte	0x04, 0x17
        /*006a*/ 	.short	(.L_21 - .L_20)
.L_20:
        /*006c*/ 	.word	0x00000000
        /*0070*/ 	.short	0x0007
        /*0072*/ 	.short	0x0028
        /*0074*/ 	.byte	0x00, 0xf0, 0x11, 0x00


	//----- nvinfo : EIATTR_KPARAM_INFO
	.align		4
.L_21:
        /*0078*/ 	.byte	0x04, 0x17
        /*007a*/ 	.short	(.L_23 - .L_22)
.L_22:
        /*007c*/ 	.word	0x00000000
        /*0080*/ 	.short	0x0006
        /*0082*/ 	.short	0x0024
        /*0084*/ 	.byte	0x00, 0xf0, 0x11, 0x00


	//----- nvinfo : EIATTR_KPARAM_INFO
	.align		4
.L_23:
        /*0088*/ 	.byte	0x04, 0x17
        /*008a*/ 	.short	(.L_25 - .L_24)
.L_24:
        /*008c*/ 	.word	0x00000000
        /*0090*/ 	.short	0x0005
        /*0092*/ 	.short	0x0020
        /*0094*/ 	.byte	0x00, 0xf0, 0x11, 0x00


	//----- nvinfo : EIATTR_KPARAM_INFO
	.align		4
.L_25:
        /*0098*/ 	.byte	0x04, 0x17
        /*009a*/ 	.short	(.L_27 - .L_26)
.L_26:
        /*009c*/ 	.word	0x00000000
        /*00a0*/ 	.short	0x0004
        /*00a2*/ 	.short	0x001c
        /*00a4*/ 	.byte	0x00, 0xf0, 0x11, 0x00


	//----- nvinfo : EIATTR_KPARAM_INFO
	.align		4
.L_27:
        /*00a8*/ 	.byte	0x04, 0x17
        /*00aa*/ 	.short	(.L_29 - .L_28)
.L_28:
        /*00ac*/ 	.word	0x00000000
        /*00b0*/ 	.short	0x0003
        /*00b2*/ 	.short	0x0018
        /*00b4*/ 	.byte	0x00, 0xf0, 0x11, 0x00


	//----- nvinfo : EIATTR_KPARAM_INFO
	.align		4
.L_29:
        /*00b8*/ 	.byte	0x04, 0x17
        /*00ba*/ 	.short	(.L_31 - .L_30)
.L_30:
        /*00bc*/ 	.word	0x00000000
        /*00c0*/ 	.short	0x0002
        /*00c2*/ 	.short	0x0010
        /*00c4*/ 	.byte	0x00, 0xf4, 0x21, 0x00


	//----- nvinfo : EIATTR_KPARAM_INFO
	.align		4
.L_31:
        /*00c8*/ 	.byte	0x04, 0x17
        /*00ca*/ 	.short	(.L_33 - .L_32)
.L_32:
        /*00cc*/ 	.word	0x00000000
        /*00d0*/ 	.short	0x0001
        /*00d2*/ 	.short	0x0008
        /*00d4*/ 	.byte	0x00, 0xf4, 0x21, 0x00


	//----- nvinfo : EIATTR_KPARAM_INFO
	.align		4
.L_33:
        /*00d8*/ 	.byte	0x04, 0x17
        /*00da*/ 	.short	(.L_35 - .L_34)
.L_34:
        /*00dc*/ 	.word	0x00000000
        /*00e0*/ 	.short	0x0000
        /*00e2*/ 	.short	0x0000
        /*00e4*/ 	.byte	0x00, 0xf4, 0x21, 0x00


	//----- nvinfo : EIATTR_SPARSE_MMA_MASK
	.align		4
.L_35:
        /*00e8*/ 	.byte	0x03, 0x50
        /*00ea*/ 	.short	0x0000


	//----- nvinfo : EIATTR_MAXREG_COUNT
	.align		4
        /*00ec*/ 	.byte	0x03, 0x1b
        /*00ee*/ 	.short	0x00ff


	//----- nvinfo : EIATTR_NUM_BARRIERS
	.align		4
        /*00f0*/ 	.byte	0x02, 0x4c
        /*00f2*/ 	.byte	0x01
	.zero		1


	//----- nvinfo : EIATTR_VRC_CTA_INIT_COUNT
	.align		4
        /*00f4*/ 	.byte	0x02, 0x4a
	.zero		1
	.zero		1


	//----- nvinfo : EIATTR_EXIT_INSTR_OFFSETS
	.align		4
        /*00f8*/ 	.byte	0x04, 0x1c
        /*00fa*/ 	.short	(.L_37 - .L_36)


	//   ....[0]....
.L_36:
        /*00fc*/ 	.word	0x00002900


	//   ....[1]....
        /*0100*/ 	.word	0x00002930


	//----- nvinfo : EIATTR_REQNTID
	.align		4
.L_37:
        /*0104*/ 	.byte	0x04, 0x10
        /*0106*/ 	.short	(.L_39 - .L_38)
.L_38:
        /*0108*/ 	.word	0x00000040
        /*010c*/ 	.word	0x00000001
        /*0110*/ 	.word	0x00000001


	//----- nvinfo : EIATTR_CBANK_PARAM_SIZE
	.align		4
.L_39:
        /*0114*/ 	.byte	0x03, 0x19
        /*0116*/ 	.short	0x0050


	//----- nvinfo : EIATTR_PARAM_CBANK
	.align		4
        /*0118*/ 	.byte	0x04, 0x0a
        /*011a*/ 	.short	(.L_41 - .L_40)
	.align		4
.L_40:
        /*011c*/ 	.word	index@(.nv.constant0.matmul_kernel)
        /*0120*/ 	.short	0x0380
        /*0122*/ 	.short	0x0050


	//----- nvinfo : EIATTR_SW_WAR
	.align		4
.L_41:
        /*0124*/ 	.byte	0x04, 0x36
        /*0126*/ 	.short	(.L_43 - .L_42)
.L_42:
        /*0128*/ 	.word	0x00000008
.L_43:


//--------------------- .nv.compat                --------------------------
	.section	.nv.compat,"",@"SHT_CUDA_COMPAT_INFO"
	.align	4
        /*0000*/ 	.byte	0x02, 0x02, 0x02, 0x00, 0x02, 0x05, 0x05, 0x00, 0x02, 0x03, 0x00, 0x00, 0x02, 0x06, 0x01, 0x00


//--------------------- .nv.callgraph             --------------------------
	.section	.nv.callgraph,"",@"SHT_CUDA_CALLGRAPH"
	.align	4
	.sectionentsize	8
	.align		4
        /*0000*/ 	.word	0x00000000
	.align		4
        /*0004*/ 	.word	0xffffffff
	.align		4
        /*0008*/ 	.word	0x00000000
	.align		4
        /*000c*/ 	.word	0xfffffffe
	.align		4
        /*0010*/ 	.word	0x00000000
	.align		4
        /*0014*/ 	.word	0xfffffffd
	.align		4
        /*0018*/ 	.word	0x00000000
	.align		4
        /*001c*/ 	.word	0xfffffffc


//--------------------- .text.matmul_kernel       --------------------------
	.section	.text.matmul_kernel,"ax",@progbits
	.align	128
        .global         matmul_kernel
        .type           matmul_kernel,@function
        .size           matmul_kernel,(.L_x_4 - matmul_kernel)
        .other          matmul_kernel,@"STO_CUDA_ENTRY STV_DEFAULT"
matmul_kernel:
.text.matmul_kernel:
[----:B------:R-:W0:Y:S08]  /*0000*/  LDC R1, c[0x0][0x37c] ;  /* 0x0000df00ff017b82 */ /* 0x000e300000000800 */
[----:B------:R-:W1:Y:S01]  /*0010*/  LDC.64 R20, c[0x0][0x398] ;  /* 0x0000e600ff147b82 */ /* 0x000e620000000a00 */
[----:B------:R-:W2:Y:S01]  /*0020*/  S2R R5, SR_CTAID.X ;  /* 0x0000000000057919 */ /* 0x000ea20000002500 */
[----:B------:R-:W3:Y:S01]  /*0030*/  LDCU UR4, c[0x0][0x3a0] ;  /* 0x00007400ff0477ac */ /* 0x000ee20008000800 */
[----:B------:R-:W-:Y:S01]  /*0040*/  UMOV UR5, 0x400 ;  /* 0x0000040000057882 */ /* 0x000fe20000000000 */
[----:B------:R-:W4:Y:S04]  /*0050*/  LDCU.64 UR8, c[0x0][0x358] ;  /* 0x00006b00ff0877ac */ /* 0x000f280008000a00 */
[----:B------:R-:W5:Y:S01]  /*0060*/  S2UR UR6, SR_CgaCtaId ;  /* 0x00000000000679c3 */ /* 0x000f620000008800 */
[----:B------:R-:W0:Y:S01]  /*0070*/  LDCU UR7, c[0x0][0x3a0] ;  /* 0x00007400ff0777ac */ /* 0x000e220008000800 */
[----:B---3--:R-:W-:Y:S01]  /*0080*/  UIADD3 UR4, UPT, UPT, UR4, 0x1f, URZ ;  /* 0x0000001f04047890 */ /* 0x008fe2000fffe0ff */
[----:B-1----:R-:W-:-:S03]  /*0090*/  VIADD R0, R21, 0xf ;  /* 0x0000000f15007836 */ /* 0x002fc60000000000 */
[----:B------:R-:W-:Y:S02]  /*00a0*/  UISETP.GT.AND UP0, UPT, UR4, 0x1f, UPT ;  /* 0x0000001f0400788c */ /* 0x000fe4000bf04270 */
[----:B------:R-:W-:Y:S01]  /*00b0*/  SHF.R.S32.HI R3, RZ, 0x1f, R0 ;  /* 0x0000001fff037819 */ /* 0x000fe20000011400 */
[----:B-----5:R-:W-:-:S03]  /*00c0*/  ULEA UR5, UR6, UR5, 0x18 ;  /* 0x0000000506057291 */ /* 0x020fc6000f8ec0ff */
[----:B------:R-:W-:Y:S02]  /*00d0*/  LEA.HI R3, R3, R0, RZ, 0x4 ;  /* 0x0000000003037211 */ /* 0x000fe400078f20ff */
[----:B--2---:R-:W-:Y:S02]  /*00e0*/  IABS R8, R5 ;  /* 0x0000000500087213 */ /* 0x004fe40000000000 */
[----:B------:R-:W-:-:S05]  /*00f0*/  SHF.R.S32.HI R3, RZ, 0x4, R3 ;  /* 0x00000004ff037819 */ /* 0x000fca0000011403 */
[----:B------:R-:W-:-:S05]  /*0100*/  IMAD.SHL.U32 R4, R3, 0x8, RZ ;  /* 0x0000000803047824 */ /* 0x000fca00078e00ff */
[-C--:B------:R-:W-:Y:S02]  /*0110*/  IABS R7, R4.reuse ;  /* 0x0000000400077213 */ /* 0x080fe40000000000 */
[----:B------:R-:W-:Y:S02]  /*0120*/  IABS R10, R4 ;  /* 0x00000004000a7213 */ /* 0x000fe40000000000 */
[----:B------:R-:W1:Y:S08]  /*0130*/  I2F.RP R0, R7 ;  /* 0x0000000700007306 */ /* 0x000e700000209400 */
[----:B-1----:R-:W1:Y:S02]  /*0140*/  MUFU.RCP R0, R0 ;  /* 0x0000000000007308 */ /* 0x002e640000001000 */
[----:B-1----:R-:W-:-:S02]  /*0150*/  VIADD R2, R0, 0xffffffe ;  /* 0x0ffffffe00027836 */ /* 0x002fc40000000000 */
[----:B------:R-:W-:-:S04]  /*0160*/  IMAD.MOV R0, RZ, RZ, -R10 ;  /* 0x000000ffff007224 */ /* 0x000fc800078e0a0a */
[----:B------:R1:W2:Y:S02]  /*0170*/  F2I.FTZ.U32.TRUNC.NTZ R3, R2 ;  /* 0x0000000200037305 */ /* 0x0002a4000021f000 */
[----:B-1----:R-:W-:Y:S02]  /*0180*/  IMAD.MOV.U32 R2, RZ, RZ, RZ ;  /* 0x000000ffff027224 */ /* 0x002fe400078e00ff */
[----:B--2---:R-:W-:-:S04]  /*0190*/  IMAD.MOV R6, RZ, RZ, -R3 ;  /* 0x000000ffff067224 */ /* 0x004fc800078e0a03 */
[----:B------:R-:W-:Y:S02]  /*01a0*/  IMAD R9, R6, R7, RZ ;  /* 0x0000000706097224 */ /* 0x000fe400078e02ff */
[----:B------:R-:W-:Y:S02]  /*01b0*/  IMAD.MOV.U32 R6, RZ, RZ, R8 ;  /* 0x000000ffff067224 */ /* 0x000fe400078e0008 */
[----:B------:R-:W-:-:S06]  /*01c0*/  IMAD.HI.U32 R3, R3, R9, R2 ;  /* 0x0000000903037227 */ /* 0x000fcc00078e0002 */
[----:B------:R-:W-:-:S04]  /*01d0*/  IMAD.HI.U32 R3, R3, R6, RZ ;  /* 0x0000000603037227 */ /* 0x000fc800078e00ff */
[----:B------:R-:W-:-:S05]  /*01e0*/  IMAD R0, R3, R0, R6 ;  /* 0x0000000003007224 */ /* 0x000fca00078e0206 */
[----:B------:R-:W-:-:S13]  /*01f0*/  ISETP.GT.U32.AND P1, PT, R7, R0, PT ;  /* 0x000000000700720c */ /* 0x000fda0003f24070 */
[----:B------:R-:W-:Y:S02]  /*0200*/  @!P1 IMAD.IADD R0, R0, 0x1, -R7 ;  /* 0x0000000100009824 */ /* 0x000fe400078e0a07 */
[----:B------:R-:W-:Y:S01]  /*0210*/  @!P1 VIADD R3, R3, 0x1 ;  /* 0x0000000103039836 */ /* 0x000fe20000000000 */
[----:B------:R-:W-:Y:S02]  /*0220*/  ISETP.NE.AND P1, PT, R4, RZ, PT ;  /* 0x000000ff0400720c */ /* 0x000fe40003f25270 */
[----:B------:R-:W-:Y:S02]  /*0230*/  ISETP.GE.U32.AND P0, PT, R0, R7, PT ;  /* 0x000000070000720c */ /* 0x000fe40003f06070 */
[----:B------:R-:W-:-:S04]  /*0240*/  LOP3.LUT R0, R5, R4, RZ, 0x3c, !PT ;  /* 0x0000000405007212 */ /* 0x000fc800078e3cff */
[----:B------:R-:W-:Y:S01]  /*0250*/  ISETP.GE.AND P2, PT, R0, RZ, PT ;  /* 0x000000ff0000720c */ /* 0x000fe20003f46270 */
[----:B------:R-:W-:-:S06]  /*0260*/  VIADD R0, R20, 0x1f ;  /* 0x0000001f14007836 */ /* 0x000fcc0000000000 */
[----:B------:R-:W-:-:S04]  /*0270*/  @P0 VIADD R3, R3, 0x1 ;  /* 0x0000000103030836 */ /* 0x000fc80000000000 */
[----:B------:R-:W-:Y:S01]  /*0280*/  IMAD.MOV.U32 R2, RZ, RZ, R3 ;  /* 0x000000ffff027224 */ /* 0x000fe200078e0003 */
[----:B------:R-:W-:-:S03]  /*0290*/  SHF.R.S32.HI R3, RZ, 0x1f, R0 ;  /* 0x0000001fff037819 */ /* 0x000fc60000011400 */
[----:B------:R-:W-:Y:S01]  /*02a0*/  @!P2 IMAD.MOV R2, RZ, RZ, -R2 ;  /* 0x000000ffff02a224 */ /* 0x000fe200078e0a02 */
[----:B------:R-:W-:Y:S02]  /*02b0*/  @!P1 LOP3.LUT R2, RZ, R4, RZ, 0x33, !PT ;  /* 0x00000004ff029212 */ /* 0x000fe400078e33ff */
[----:B------:R-:W-:-:S03]  /*02c0*/  LEA.HI R3, R3, R0, RZ, 0x5 ;  /* 0x0000000003037211 */ /* 0x000fc600078f28ff */
[----:B------:R-:W-:Y:S02]  /*02d0*/  IMAD.SHL.U32 R11, R2, 0x8, RZ ;  /* 0x00000008020b7824 */ /* 0x000fe400078e00ff */
[----:B------:R-:W-:-:S03]  /*02e0*/  IMAD.MOV R2, RZ, RZ, -R2 ;  /* 0x000000ffff027224 */ /* 0x000fc600078e0a02 */
[----:B------:R-:W-:Y:S01]  /*02f0*/  LEA.HI.SX32 R3, R3, -R11, 0x1b ;  /* 0x8000000b03037211 */ /* 0x000fe200078fdaff */
[----:B------:R-:W-:-:S03]  /*0300*/  IMAD R4, R4, R2, R5 ;  /* 0x0000000204047224 */ /* 0x000fc600078e0205 */
[----:B------:R-:W-:Y:S02]  /*0310*/  VIMNMX R13, PT, PT, R3, 0x8, PT ;  /* 0x00000008030d7848 */ /* 0x000fe40003fe0100 */
[----:B------:R-:W-:Y:S02]  /*0320*/  IABS R9, R4 ;  /* 0x0000000400097213 */ /* 0x000fe40000000000 */
[----:B------:R-:W-:-:S04]  /*0330*/  IABS R7, R13 ;  /* 0x0000000d00077213 */ /* 0x000fc80000000000 */
[----:B------:R-:W1:Y:S08]  /*0340*/  I2F.RP R0, R7 ;  /* 0x0000000700007306 */ /* 0x000e700000209400 */
[----:B-1----:R-:W1:Y:S02]  /*0350*/  MUFU.RCP R0, R0 ;  /* 0x0000000000007308 */ /* 0x002e640000001000 */
[----:B-1----:R-:W-:-:S06]  /*0360*/  VIADD R3, R0, 0xffffffe ;  /* 0x0ffffffe00037836 */ /* 0x002fcc0000000000 */
[----:B------:R-:W1:Y:S02]  /*0370*/  F2I.FTZ.U32.TRUNC.NTZ R3, R3 ;  /* 0x0000000300037305 */ /* 0x000e64000021f000 */
[----:B-1----:R-:W-:-:S04]  /*0380*/  IMAD.MOV R6, RZ, RZ, -R3 ;  /* 0x000000ffff067224 */ /* 0x002fc800078e0a03 */
[----:B------:R-:W-:Y:S01]  /*0390*/  IMAD.MOV.U32 R2, RZ, RZ, R6 ;  /* 0x000000ffff027224 */ /* 0x000fe200078e0006 */
[----:B------:R-:W-:-:S03]  /*03a0*/  IABS R6, R13 ;  /* 0x0000000d00067213 */ /* 0x000fc60000000000 */
[----:B------:R-:W-:Y:S02]  /*03b0*/  IMAD R5, R2, R7, RZ ;  /* 0x0000000702057224 */ /* 0x000fe400078e02ff */
[----:B------:R-:W-:Y:S02]  /*03c0*/  IMAD.MOV.U32 R2, RZ, RZ, RZ ;  /* 0x000000ffff027224 */ /* 0x000fe400078e00ff */
[----:B------:R-:W-:Y:S02]  /*03d0*/  IMAD.MOV R0, RZ, RZ, -R6 ;  /* 0x000000ffff007224 */ /* 0x000fe400078e0a06 */
[----:B------:R-:W-:Y:S01]  /*03e0*/  IMAD.HI.U32 R2, R3, R5, R2 ;  /* 0x0000000503027227 */ /* 0x000fe200078e0002 */
[----:B------:R-:W-:-:S04]  /*03f0*/  LOP3.LUT R3, R4, R13, RZ, 0x3c, !PT ;  /* 0x0000000d04037212 */ /* 0x000fc800078e3cff */
[----:B------:R-:W-:Y:S01]  /*0400*/  ISETP.GE.AND P2, PT, R3, RZ, PT ;  /* 0x000000ff0300720c */ /* 0x000fe20003f46270 */
[----:B------:R-:W-:-:S04]  /*0410*/  IMAD.HI.U32 R2, R2, R9, RZ ;  /* 0x0000000902027227 */ /* 0x000fc800078e00ff */
[----:B------:R-:W-:-:S05]  /*0420*/  IMAD R0, R2, R0, R9 ;  /* 0x0000000002007224 */ /* 0x000fca00078e0209 */
[----:B------:R-:W-:-:S13]  /*0430*/  ISETP.GT.U32.AND P1, PT, R7, R0, PT ;  /* 0x000000000700720c */ /* 0x000fda0003f24070 */
[----:B------:R-:W-:Y:S02]  /*0440*/  @!P1 IMAD.IADD R0, R0, 0x1, -R7 ;  /* 0x0000000100009824 */ /* 0x000fe400078e0a07 */
[----:B------:R-:W-:Y:S01]  /*0450*/  @!P1 VIADD R2, R2, 0x1 ;  /* 0x0000000102029836 */ /* 0x000fe20000000000 */
[----:B------:R-:W-:Y:S02]  /*0460*/  ISETP.NE.AND P1, PT, R13, RZ, PT ;  /* 0x000000ff0d00720c */ /* 0x000fe40003f25270 */
[----:B------:R-:W-:Y:S02]  /*0470*/  ISETP.GE.U32.AND P0, PT, R0, R7, PT ;  /* 0x000000070000720c */ /* 0x000fe40003f06070 */
[----:B------:R-:W1:Y:S11]  /*0480*/  S2R R0, SR_TID.X ;  /* 0x0000000000007919 */ /* 0x000e760000002100 */
[----:B------:R-:W-:-:S04]  /*0490*/  @P0 VIADD R2, R2, 0x1 ;  /* 0x0000000102020836 */ /* 0x000fc80000000000 */
[----:B------:R-:W-:-:S04]  /*04a0*/  IMAD.MOV.U32 R3, RZ, RZ, R2 ;  /* 0x000000ffff037224 */ /* 0x000fc800078e0002 */
[----:B------:R-:W-:Y:S01]  /*04b0*/  @!P2 IMAD.MOV R3, RZ, RZ, -R3 ;  /* 0x000000ffff03a224 */ /* 0x000fe200078e0a03 */
[----:B------:R-:W-:-:S05]  /*04c0*/  @!P1 LOP3.LUT R3, RZ, R13, RZ, 0x33, !PT ;  /* 0x0000000dff039212 */ /* 0x000fca00078e33ff */
[----:B------:R-:W-:Y:S02]  /*04d0*/  IMAD.MOV R2, RZ, RZ, -R3 ;  /* 0x000000ffff027224 */ /* 0x000fe400078e0a03 */
[----:B------:R-:W-:Y:S02]  /*04e0*/  IMAD.SHL.U32 R10, R3, 0x10, RZ ;  /* 0x00000010030a7824 */ /* 0x000fe400078e00ff */
[----:B------:R-:W-:Y:S01]  /*04f0*/  IMAD R2, R13, R2, R4 ;  /* 0x000000020d027224 */ /* 0x000fe200078e0204 */
[----:B-1----:R-:W-:-:S03]  /*0500*/  SHF.R.U32.HI R77, RZ, 0x5, R0 ;  /* 0x00000005ff4d7819 */ /* 0x002fc60000011600 */
[----:B------:R-:W-:Y:S01]  /*0510*/  IMAD.IADD R11, R11, 0x1, R2 ;  /* 0x000000010b0b7824 */ /* 0x000fe200078e0202 */
[C---:B------:R-:W-:Y:S02]  /*0520*/  LOP3.LUT R2, R0.reuse, 0x1f, RZ, 0xc0, !PT ;  /* 0x0000001f00027812 */ /* 0x040fe400078ec0ff */
[----:B------:R-:W-:Y:S02]  /*0530*/  SGXT.U32 R77, R77, 0x1 ;  /* 0x000000014d4d781a */ /* 0x000fe40000000000 */
[----:B------:R-:W-:Y:S01]  /*0540*/  LOP3.LUT R17, R0, 0x20, RZ, 0xc0, !PT ;  /* 0x0000002000117812 */ /* 0x000fe200078ec0ff */
[----:B------:R-:W-:Y:S01]  /*0550*/  IMAD R11, R11, 0x20, R2 ;  /* 0x000000200b0b7824 */ /* 0x000fe200078e0202 */
[C---:B------:R-:W-:Y:S02]  /*0560*/  LOP3.LUT R3, R10.reuse, R77, RZ, 0xfc, !PT ;  /* 0x0000004d0a037212 */ /* 0x040fe400078efcff */
[C-C-:B------:R-:W-:Y:S02]  /*0570*/  LOP3.LUT R4, R10.reuse, 0x2, R77.reuse, 0xfe, !PT ;  /* 0x000000020a047812 */ /* 0x140fe400078efe4d */
[----:B------:R-:W-:-:S02]  /*0580*/  LOP3.LUT R5, R10, 0x4, R77, 0xfe, !PT ;  /* 0x000000040a057812 */ /* 0x000fc400078efe4d */
[C-C-:B------:R-:W-:Y:S02]  /*0590*/  LOP3.LUT R6, R10.reuse, 0x6, R77.reuse, 0xfe, !PT ;  /* 0x000000060a067812 */ /* 0x140fe400078efe4d */
[C-C-:B------:R-:W-:Y:S02]  /*05a0*/  LOP3.LUT R7, R10.reuse, 0x8, R77.reuse, 0xfe, !PT ;  /* 0x000000080a077812 */ /* 0x140fe400078efe4d */
[C-C-:B------:R-:W-:Y:S02]  /*05b0*/  LOP3.LUT R8, R10.reuse, 0xa, R77.reuse, 0xfe, !PT ;  /* 0x0000000a0a087812 */ /* 0x140fe400078efe4d */
[----:B------:R-:W-:Y:S02]  /*05c0*/  LOP3.LUT R9, R10, 0xc, R77, 0xfe, !PT ;  /* 0x0000000c0a097812 */ /* 0x000fe400078efe4d */
[C---:B------:R-:W-:Y:S02]  /*05d0*/  LOP3.LUT R16, R77.reuse, 0x2, RZ, 0xfc, !PT ;  /* 0x000000024d107812 */ /* 0x040fe400078efcff */
[----:B------:R-:W-:-:S02]  /*05e0*/  LOP3.LUT R91, R77, 0x4, RZ, 0xfc, !PT ;  /* 0x000000044d5b7812 */ /* 0x000fc400078efcff */
[C---:B------:R-:W-:Y:S02]  /*05f0*/  LOP3.LUT R89, R77.reuse, 0x6, RZ, 0xfc, !PT ;  /* 0x000000064d597812 */ /* 0x040fe400078efcff */
[C---:B------:R-:W-:Y:S02]  /*0600*/  LOP3.LUT R87, R77.reuse, 0x8, RZ, 0xfc, !PT ;  /* 0x000000084d577812 */ /* 0x040fe400078efcff */
[C---:B------:R-:W-:Y:S02]  /*0610*/  LOP3.LUT R85, R77.reuse, 0xa, RZ, 0xfc, !PT ;  /* 0x0000000a4d557812 */ /* 0x040fe400078efcff */
[C---:B------:R-:W-:Y:S02]  /*0620*/  LOP3.LUT R83, R77.reuse, 0xc, RZ, 0xfc, !PT ;  /* 0x0000000c4d537812 */ /* 0x040fe400078efcff */
[----:B------:R-:W-:Y:S02]  /*0630*/  LOP3.LUT R81, R77, 0xe, RZ, 0xfc, !PT ;  /* 0x0000000e4d517812 */ /* 0x000fe400078efcff */
[----:B------:R-:W-:Y:S01]  /*0640*/  LOP3.LUT R10, R10, 0xe, R77, 0xfe, !PT ;  /* 0x0000000e0a0a7812 */ /* 0x000fe200078efe4d */
[----:B0---4-:R-:W-:Y:S06]  /*0650*/  BRA.U UP0, `(.L_x_0) ;  /* 0x0000000100187547 */ /* 0x011fec000b800000 */
[----:B------:R-:W-:Y:S01]  /*0660*/  IMAD.SHL.U32 R12, R0, 0x10, RZ ;  /* 0x00000010000c7824 */ /* 0x000fe200078e00ff */
[----:B------:R-:W-:Y:S02]  /*0670*/  CS2R R24, SRZ ;  /* 0x0000000000187805 */ /* 0x000fe4000001ff00 */
[----:B------:R-:W-:Y:S02]  /*0680*/  CS2R R26, SRZ ;  /* 0x00000000001a7805 */ /* 0x000fe4000001ff00 */
[----:B------:R-:W-:Y:S02]  /*0690*/  CS2R R28, SRZ ;  /* 0x00000000001c7805 */ /* 0x000fe4000001ff00 */
[----:B------:R-:W-:Y:S01]  /*06a0*/  CS2R R30, SRZ ;  /* 0x00000000001e7805 */ /* 0x000fe2000001ff00 */
[----:B------:R-:W-:Y:S06]  /*06b0*/  BRA `(.L_x_1) ;  /* 0x0000001c00087947 */ /* 0x000fec0003800000 */
.L_x_0:
[----:B------:R-:W-:Y:S01]  /*06c0*/  IABS R14, R21 ;  /* 0x00000015000e7213 */ /* 0x000fe20000000000 */
[----:B------:R-:W-:Y:S01]  /*06d0*/  IMAD.SHL.U32 R25, R0, 0x2, RZ ;  /* 0x0000000200197824 */ /* 0x000fe200078e00ff */
[----:B------:R-:W-:Y:S01]  /*06e0*/  IABS R15, R20 ;  /* 0x00000014000f7213 */ /* 0x000fe20000000000 */
[----:B------:R-:W0:Y:S01]  /*06f0*/  LDCU UR10, c[0x0][0x3b0] ;  /* 0x00007600ff0a77ac */ /* 0x000e220008000800 */
[----:B------:R-:W1:Y:S01]  /*0700*/  I2F.RP R22, R14 ;  /* 0x0000000e00167306 */ /* 0x000e620000209400 */
[----:B------:R-:W-:Y:S02]  /*0710*/  SHF.R.S32.HI R24, RZ, 0x2, R0 ;  /* 0x00000002ff187819 */ /* 0x000fe40000011400 */
[----:B------:R-:W-:Y:S01]  /*0720*/  IABS R29, R8 ;  /* 0x00000008001d7213 */ /* 0x000fe20000000000 */
[----:B------:R-:W2:Y:S01]  /*0730*/  LDCU.128 UR12, c[0x0][0x380] ;  /* 0x00007000ff0c77ac */ /* 0x000ea20008000c00 */
[----:B------:R-:W-:Y:S02]  /*0740*/  SGXT R24, R24, 0x1 ;  /* 0x000000011818781a */ /* 0x000fe40000000200 */
[----:B------:R-:W-:Y:S01]  /*0750*/  IABS R31, R7 ;  /* 0x00000007001f7213 */ /* 0x000fe20000000000 */
[----:B------:R-:W3:Y:S01]  /*0760*/  I2F.RP R23, R15 ;  /* 0x0000000f00177306 */ /* 0x000ee20000209400 */
[----:B------:R-:W-:Y:S01]  /*0770*/  LOP3.LUT R24, R24, 0x90, RZ, 0xc0, !PT ;  /* 0x0000009018187812 */ /* 0x000fe200078ec0ff */
[----:B------:R-:W4:Y:S01]  /*0780*/  LDCU UR11, c[0x0][0x3a4] ;  /* 0x00007480ff0b77ac */ /* 0x000f220008000800 */
[----:B------:R-:W-:-:S02]  /*0790*/  IABS R28, R11 ;  /* 0x0000000b001c7213 */ /* 0x000fc40000000000 */
[----:B------:R-:W-:Y:S01]  /*07a0*/  LOP3.LUT R37, R24, 0x10, R25, 0x78, !PT ;  /* 0x0000001018257812 */ /* 0x000fe200078e7819 */
[----:B------:R-:W-:Y:S01]  /*07b0*/  USHF.R.S32.HI UR6, URZ, 0x1f, UR4 ;  /* 0x0000001fff067899 */ /* 0x000fe20008011404 */
[----:B------:R-:W-:Y:S01]  /*07c0*/  IABS R25, R10 ;  /* 0x0000000a00197213 */ /* 0x000fe20000000000 */
[----:B-1----:R-:W1:Y:S01]  /*07d0*/  MUFU.RCP R22, R22 ;  /* 0x0000001600167308 */ /* 0x002e620000001000 */
[----:B------:R-:W-:Y:S01]  /*07e0*/  SHF.R.U32.HI R35, RZ, 0x1, R17 ;  /* 0x00000001ff237819 */ /* 0x000fe20000011611 */
[----:B------:R-:W-:Y:S01]  /*07f0*/  ULEA.HI UR6, UR6, UR4, URZ, 0x5 ;  /* 0x0000000406067291 */ /* 0x000fe2000f8f28ff */
[----:B------:R-:W-:Y:S02]  /*0800*/  LOP3.LUT R17, R0, 0x3, RZ, 0xc0, !PT ;  /* 0x0000000300117812 */ /* 0x000fe400078ec0ff */
[C---:B------:R-:W-:Y:S01]  /*0810*/  LOP3.LUT R63, R77.reuse, 0x1e, RZ, 0xfc, !PT ;  /* 0x0000001e4d3f7812 */ /* 0x040fe200078efcff */
[----:B------:R-:W-:Y:S01]  /*0820*/  USHF.R.S32.HI UR6, URZ, 0x5, UR6 ;  /* 0x00000005ff067899 */ /* 0x000fe20008011406 */
[C---:B------:R-:W-:Y:S01]  /*0830*/  LOP3.LUT R65, R77.reuse, 0x1c, RZ, 0xfc, !PT ;  /* 0x0000001c4d417812 */ /* 0x040fe200078efcff */
[----:B---3--:R-:W3:Y:S01]  /*0840*/  MUFU.RCP R23, R23 ;  /* 0x0000001700177308 */ /* 0x008ee20000001000 */
[----:B------:R-:W-:-:S02]  /*0850*/  LOP3.LUT R67, R77, 0x1a, RZ, 0xfc, !PT ;  /* 0x0000001a4d437812 */ /* 0x000fc400078efcff */
[C---:B------:R-:W-:Y:S02]  /*0860*/  LOP3.LUT R69, R77.reuse, 0x18, RZ, 0xfc, !PT ;  /* 0x000000184d457812 */ /* 0x040fe400078efcff */
[C---:B------:R-:W-:Y:S02]  /*0870*/  LOP3.LUT R71, R77.reuse, 0x16, RZ, 0xfc, !PT ;  /* 0x000000164d477812 */ /* 0x040fe400078efcff */
[C---:B------:R-:W-:Y:S01]  /*0880*/  LOP3.LUT R73, R77.reuse, 0x14, RZ, 0xfc, !PT ;  /* 0x000000144d497812 */ /* 0x040fe200078efcff */
[----:B-1----:R-:W-:Y:S01]  /*0890*/  VIADD R18, R22, 0xffffffe ;  /* 0x0ffffffe16127836 */ /* 0x002fe20000000000 */
[C---:B------:R-:W-:Y:S02]  /*08a0*/  LOP3.LUT R75, R77.reuse, 0x12, RZ, 0xfc, !PT ;  /* 0x000000124d4b7812 */ /* 0x040fe400078efcff */
[----:B------:R-:W-:Y:S01]  /*08b0*/  LOP3.LUT R79, R77, 0x10, RZ, 0xfc, !PT ;  /* 0x000000104d4f7812 */ /* 0x000fe200078efcff */
[----:B------:R1:W5:Y:S01]  /*08c0*/  F2I.FTZ.U32.TRUNC.NTZ R19, R18 ;  /* 0x0000001200137305 */ /* 0x000362000021f000 */
[----:B------:R-:W-:Y:S01]  /*08d0*/  LOP3.LUT R50, R0, 0x3f, RZ, 0xc0, !PT ;  /* 0x0000003f00327812 */ /* 0x000fe200078ec0ff */
[----:B---3--:R-:W-:-:S03]  /*08e0*/  VIADD R12, R23, 0xffffffe ;  /* 0x0ffffffe170c7836 */ /* 0x008fc60000000000 */
[C---:B------:R-:W-:Y:S02]  /*08f0*/  LOP3.LUT R54, R50.reuse, 0x8, RZ, 0x3c, !PT ;  /* 0x0000000832367812 */ /* 0x040fe400078e3cff */
[C---:B------:R-:W-:Y:S01]  /*0900*/  LOP3.LUT R60, R50.reuse, 0x10, RZ, 0x3c, !PT ;  /* 0x00000010323c7812 */ /* 0x040fe200078e3cff */
[----:B------:R3:W0:Y:S01]  /*0910*/  F2I.FTZ.U32.TRUNC.NTZ R13, R12 ;  /* 0x0000000c000d7305 */ /* 0x000622000021f000 */
[----:B-1----:R-:W-:Y:S01]  /*0920*/  IMAD.MOV.U32 R18, RZ, RZ, RZ ;  /* 0x000000ffff127224 */ /* 0x002fe200078e00ff */
[----:B------:R-:W-:Y:S01]  /*0930*/  LOP3.LUT R61, R50, 0x18, RZ, 0x3c, !PT ;  /* 0x00000018323d7812 */ /* 0x000fe200078e3cff */
[----:B-----5:R-:W-:Y:S02]  /*0940*/  IMAD.MOV R27, RZ, RZ, -R19 ;  /* 0x000000ffff1b7224 */ /* 0x020fe400078e0a13 */
[----:B---3--:R-:W-:Y:S02]  /*0950*/  IMAD.MOV.U32 R12, RZ, RZ, RZ ;  /* 0x000000ffff0c7224 */ /* 0x008fe400078e00ff */
[----:B------:R-:W-:Y:S01]  /*0960*/  IMAD R23, R27, R14, RZ ;  /* 0x0000000e1b177224 */ /* 0x000fe200078e02ff */
[----:B------:R-:W-:-:S03]  /*0970*/  IABS R27, R9 ;  /* 0x00000009001b7213 */ /* 0x000fc60000000000 */
[----:B------:R-:W-:-:S04]  /*0980*/  IMAD.HI.U32 R18, R19, R23, R18 ;  /* 0x0000001713127227 */ /* 0x000fc800078e0012 */
[----:B0-----:R-:W-:Y:S02]  /*0990*/  IMAD.MOV R24, RZ, RZ, -R13 ;  /* 0x000000ffff187224 */ /* 0x001fe400078e0a0d */
[----:B------:R-:W-:-:S04]  /*09a0*/  IMAD.HI.U32 R19, R18, R25, RZ ;  /* 0x0000001912137227 */ /* 0x000fc800078e00ff */
[----:B------:R-:W-:-:S04]  /*09b0*/  IMAD.HI.U32 R22, R18, R27, RZ ;  /* 0x0000001b12167227 */ /* 0x000fc800078e00ff */
[----:B------:R-:W-:-:S04]  /*09c0*/  IMAD.HI.U32 R23, R18, R29, RZ ;  /* 0x0000001d12177227 */ /* 0x000fc800078e00ff */
[----:B------:R-:W-:Y:S02]  /*09d0*/  IMAD R33, R24, R15, RZ ;  /* 0x0000000f18217224 */ /* 0x000fe400078e02ff */
[----:B------:R-:W-:Y:S02]  /*09e0*/  IMAD.MOV R19, RZ, RZ, -R19 ;  /* 0x000000ffff137224 */ /* 0x000fe400078e0a13 */
[----:B------:R-:W-:Y:S02]  /*09f0*/  IMAD.MOV R22, RZ, RZ, -R22 ;  /* 0x000000ffff167224 */ /* 0x000fe400078e0a16 */
[----:B------:R-:W-:Y:S02]  /*0a00*/  IMAD.MOV R23, RZ, RZ, -R23 ;  /* 0x000000ffff177224 */ /* 0x000fe400078e0a17 */
[----:B------:R-:W-:Y:S01]  /*0a10*/  IMAD.HI.U32 R26, R13, R33, R12 ;  /* 0x000000210d1a7227 */ /* 0x000fe200078e000c */
[----:B------:R-:W-:-:S03]  /*0a20*/  IABS R33, R3 ;  /* 0x0000000300217213 */ /* 0x000fc60000000000 */
[C---:B------:R-:W-:Y:S02]  /*0a30*/  IMAD R13, R14.reuse, R19, R25 ;  /* 0x000000130e0d7224 */ /* 0x040fe400078e0219 */
[----:B------:R-:W-:Y:S01]  /*0a40*/  IMAD R19, R14, R22, R27 ;  /* 0x000000160e137224 */ /* 0x000fe200078e021b */
[----:B------:R-:W-:Y:S01]  /*0a50*/  IABS R27, R6 ;  /* 0x00000006001b7213 */ /* 0x000fe20000000000 */
[----:B------:R-:W-:Y:S01]  /*0a60*/  IMAD.HI.U32 R24, R18, R31, RZ ;  /* 0x0000001f12187227 */ /* 0x000fe200078e00ff */
[C---:B------:R-:W-:Y:S02]  /*0a70*/  ISETP.GT.U32.AND P3, PT, R14.reuse, R13, PT ;  /* 0x0000000d0e00720c */ /* 0x040fe40003f64070 */
[C---:B------:R-:W-:Y:S01]  /*0a80*/  ISETP.GT.U32.AND P6, PT, R14.reuse, R19, PT ;  /* 0x000000130e00720c */ /* 0x040fe20003fc4070 */
[----:B------:R-:W-:Y:S01]  /*0a90*/  IMAD R23, R14, R23, R29 ;  /* 0x000000170e177224 */ /* 0x000fe200078e021d */
[----:B------:R-:W-:Y:S01]  /*0aa0*/  IABS R29, R5 ;  /* 0x00000005001d7213 */ /* 0x000fe20000000000 */
[----:B------:R-:W-:-:S02]  /*0ab0*/  IMAD.MOV R24, RZ, RZ, -R24 ;  /* 0x000000ffff187224 */ /* 0x000fc400078e0a18 */
[----:B------:R-:W-:Y:S01]  /*0ac0*/  IMAD.HI.U32 R12, R18, R27, RZ ;  /* 0x0000001b120c7227 */ /* 0x000fe200078e00ff */
[----:B------:R-:W-:-:S03]  /*0ad0*/  ISETP.GT.U32.AND P4, PT, R14, R23, PT ;  /* 0x000000170e00720c */ /* 0x000fc60003f84070 */
[----:B------:R-:W-:-:S04]  /*0ae0*/  IMAD.HI.U32 R22, R18, R29, RZ ;  /* 0x0000001d12167227 */ /* 0x000fc800078e00ff */
[C---:B------:R-:W-:Y:S01]  /*0af0*/  IMAD R25, R14.reuse, R24, R31 ;  /* 0x000000180e197224 */ /* 0x040fe200078e021f */
[----:B------:R-:W-:Y:S01]  /*0b00*/  IABS R31, R4 ;  /* 0x00000004001f7213 */ /* 0x000fe20000000000 */
[----:B------:R-:W-:Y:S02]  /*0b10*/  IMAD.MOV R12, RZ, RZ, -R12 ;  /* 0x000000ffff0c7224 */ /* 0x000fe400078e0a0c */
[----:B------:R-:W-:Y:S01]  /*0b20*/  IMAD.MOV R22, RZ, RZ, -R22 ;  /* 0x000000ffff167224 */ /* 0x000fe200078e0a16 */
[----:B------:R-:W-:Y:S01]  /*0b30*/  ISETP.GT.U32.AND P5, PT, R14, R25, PT ;  /* 0x000000190e00720c */ /* 0x000fe20003fa4070 */
[----:B------:R-:W-:-:S04]  /*0b40*/  IMAD.HI.U32 R26, R26, R28, RZ ;  /* 0x0000001c1a1a7227 */ /* 0x000fc800078e00ff */
[C---:B------:R-:W-:Y:S02]  /*0b50*/  IMAD R27, R14.reuse, R12, R27 ;  /* 0x0000000c0e1b7224 */ /* 0x040fe400078e021b */
[C---:B------:R-:W-:Y:S02]  /*0b60*/  IMAD R29, R14.reuse, R22, R29 ;  /* 0x000000160e1d7224 */ /* 0x040fe400078e021d */
[----:B------:R-:W-:Y:S01]  /*0b70*/  IMAD.MOV R26, RZ, RZ, -R26 ;  /* 0x000000ffff1a7224 */ /* 0x000fe200078e0a1a */
[----:B------:R-:W-:Y:S01]  /*0b80*/  ISETP.GT.U32.AND P0, PT, R14, R27, PT ;  /* 0x0000001b0e00720c */ /* 0x000fe20003f04070 */
[----:B------:R-:W-:Y:S01]  /*0b90*/  IMAD.HI.U32 R24, R18, R31, RZ ;  /* 0x0000001f12187227 */ /* 0x000fe200078e00ff */
[----:B------:R-:W-:-:S03]  /*0ba0*/  ISETP.GT.U32.AND P1, PT, R14, R29, PT ;  /* 0x0000001d0e00720c */ /* 0x000fc60003f24070 */
[----:B------:R-:W-:Y:S01]  /*0bb0*/  IMAD R22, R15, R26, R28 ;  /* 0x0000001a0f167224 */ /* 0x000fe200078e021c */
[----:B------:R-:W-:Y:S01]  /*0bc0*/  LEA R28, R17, UR5, 0x5 ;  /* 0x00000005111c7c11 */ /* 0x000fe2000f8e28ff */
[----:B------:R-:W-:-:S04]  /*0bd0*/  IMAD.HI.U32 R18, R18, R33, RZ ;  /* 0x0000002112127227 */ /* 0x000fc800078e00ff */
[----:B------:R-:W-:Y:S02]  /*0be0*/  IMAD.MOV R24, RZ, RZ, -R24 ;  /* 0x000000ffff187224 */ /* 0x000fe400078e0a18 */
[----:B------:R-:W-:Y:S01]  /*0bf0*/  @!P6 IMAD.IADD R19, R19, 0x1, -R14 ;  /* 0x000000011313e824 */ /* 0x000fe200078e0a0e */
[----:B------:R-:W-:Y:S01]  /*0c00*/  ISETP.GT.U32.AND P6, PT, R15, R22, PT ;  /* 0x000000160f00720c */ /* 0x000fe20003fc4070 */
[----:B------:R-:W-:Y:S02]  /*0c10*/  IMAD.MOV R18, RZ, RZ, -R18 ;  /* 0x000000ffff127224 */ /* 0x000fe400078e0a12 */
[C---:B------:R-:W-:Y:S02]  /*0c20*/  IMAD R31, R14.reuse, R24, R31 ;  /* 0x000000180e1f7224 */ /* 0x040fe400078e021f */
[--C-:B------:R-:W-:Y:S01]  /*0c30*/  @!P5 IMAD.IADD R25, R25, 0x1, -R14.reuse ;  /* 0x000000011919d824 */ /* 0x100fe200078e0a0e */
[C---:B------:R-:W-:Y:S01]  /*0c40*/  ISETP.GT.U32.AND P5, PT, R14.reuse, R19, PT ;  /* 0x000000130e00720c */ /* 0x040fe20003fa4070 */
[C---:B------:R-:W-:Y:S01]  /*0c50*/  IMAD R33, R14.reuse, R18, R33 ;  /* 0x000000120e217224 */ /* 0x040fe200078e0221 */
[C---:B------:R-:W-:Y:S01]  /*0c60*/  ISETP.GT.U32.AND P2, PT, R14.reuse, R31, PT ;  /* 0x0000001f0e00720c */ /* 0x040fe20003f44070 */
[----:B------:R-:W-:Y:S01]  /*0c70*/  @!P3 IMAD.IADD R13, R13, 0x1, -R14 ;  /* 0x000000010d0db824 */ /* 0x000fe200078e0a0e */
[----:B------:R-:W-:Y:S01]  /*0c80*/  SHF.R.U32.HI R18, RZ, 0x2, R0 ;  /* 0x00000002ff127819 */ /* 0x000fe20000011600 */
[--C-:B------:R-:W-:Y:S01]  /*0c90*/  @!P4 IMAD.IADD R23, R23, 0x1, -R14.reuse ;  /* 0x000000011717c824 */ /* 0x100fe200078e0a0e */
[C---:B------:R-:W-:Y:S01]  /*0ca0*/  ISETP.GT.U32.AND P3, PT, R14.reuse, R33, PT ;  /* 0x000000210e00720c */ /* 0x040fe20003f64070 */
[--C-:B------:R-:W-:Y:S01]  /*0cb0*/  @!P0 IMAD.IADD R27, R27, 0x1, -R14.reuse ;  /* 0x000000011b1b8824 */ /* 0x100fe200078e0a0e */
[C---:B------:R-:W-:Y:S01]  /*0cc0*/  ISETP.GT.U32.AND P4, PT, R14.reuse, R13, PT ;  /* 0x0000000d0e00720c */ /* 0x040fe20003f84070 */
[--C-:B------:R-:W-:Y:S01]  /*0cd0*/  @!P1 IMAD.IADD R29, R29, 0x1, -R14.reuse ;  /* 0x000000011d1d9824 */ /* 0x100fe200078e0a0e */
[----:B------:R-:W-:Y:S01]  /*0ce0*/  ISETP.GT.U32.AND P0, PT, R14, R23, PT ;  /* 0x000000170e00720c */ /* 0x000fe20003f04070 */
[--C-:B------:R-:W-:Y:S01]  /*0cf0*/  @!P6 IMAD.IADD R22, R22, 0x1, -R15.reuse ;  /* 0x000000011616e824 */ /* 0x100fe200078e0a0f */
[----:B------:R-:W-:Y:S01]  /*0d00*/  ISETP.GT.U32.AND P1, PT, R14, R25, PT ;  /* 0x000000190e00720c */ /* 0x000fe20003f24070 */
[--C-:B------:R-:W-:Y:S01]  /*0d10*/  @!P5 IMAD.IADD R19, R19, 0x1, -R14.reuse ;  /* 0x000000011313d824 */ /* 0x100fe200078e0a0e */
[----:B------:R-:W-:Y:S01]  /*0d20*/  SGXT.U32 R18, R18, 0x3 ;  /* 0x000000031212781a */ /* 0x000fe20000000000 */
[--C-:B------:R-:W-:Y:S01]  /*0d30*/  @!P2 IMAD.IADD R31, R31, 0x1, -R14.reuse ;  /* 0x000000011f1fa824 */ /* 0x100fe200078e0a0e */
[----:B------:R-:W-:Y:S01]  /*0d40*/  ISETP.GT.U32.AND P5, PT, R15, R22, PT ;  /* 0x000000160f00720c */ /* 0x000fe20003fa4070 */
[----:B------:R-:W-:Y:S01]  /*0d50*/  IMAD.SHL.U32 R12, R0, 0x10, RZ ;  /* 0x00000010000c7824 */ /* 0x000fe200078e00ff */
[C---:B------:R-:W-:Y:S01]  /*0d60*/  ISETP.GT.U32.AND P2, PT, R14.reuse, R27, PT ;  /* 0x0000001b0e00720c */ /* 0x040fe20003f44070 */
[--C-:B------:R-:W-:Y:S01]  /*0d70*/  @!P3 IMAD.IADD R33, R33, 0x1, -R14.reuse ;  /* 0x000000012121b824 */ /* 0x100fe200078e0a0e */
[C---:B------:R-:W-:Y:S01]  /*0d80*/  ISETP.GT.U32.AND P3, PT, R14.reuse, R29, PT ;  /* 0x0000001d0e00720c */ /* 0x040fe20003f64070 */
[--C-:B------:R-:W-:Y:S01]  /*0d90*/  @!P4 IMAD.IADD R13, R13, 0x1, -R14.reuse ;  /* 0x000000010d0dc824 */ /* 0x100fe200078e0a0e */
[----:B------:R-:W-:Y:S01]  /*0da0*/  ISETP.GT.U32.AND P4, PT, R14, R31, PT ;  /* 0x0000001f0e00720c */ /* 0x000fe20003f84070 */
[--C-:B------:R-:W-:Y:S01]  /*0db0*/  @!P0 IMAD.IADD R23, R23, 0x1, -R14.reuse ;  /* 0x0000000117178824 */ /* 0x100fe200078e0a0e */
[----:B------:R-:W-:Y:S01]  /*0dc0*/  ISETP.GE.AND P0, PT, R10, RZ, PT ;  /* 0x000000ff0a00720c */ /* 0x000fe20003f06270 */
[--C-:B------:R-:W-:Y:S01]  /*0dd0*/  @!P1 IMAD.IADD R25, R25, 0x1, -R14.reuse ;  /* 0x0000000119199824 */ /* 0x100fe200078e0a0e */
[----:B------:R-:W-:Y:S01]  /*0de0*/  ISETP.GE.AND P1, PT, R9, RZ, PT ;  /* 0x000000ff0900720c */ /* 0x000fe20003f26270 */
[----:B------:R-:W-:Y:S01]  /*0df0*/  IMAD R24, R17, 0x88, RZ ;  /* 0x0000008811187824 */ /* 0x000fe200078e02ff */
[----:B------:R-:W-:Y:S01]  /*0e00*/  ISETP.GT.U32.AND P6, PT, R14, R33, PT ;  /* 0x000000210e00720c */ /* 0x000fe20003fc4070 */
[----:B------:R-:W-:Y:S01]  /*0e10*/  @!P5 IMAD.IADD R22, R22, 0x1, -R15 ;  /* 0x000000011616d824 */ /* 0x000fe200078e0a0f */
[----:B------:R-:W-:Y:S01]  /*0e20*/  ISETP.GE.AND P5, PT, R8, RZ, PT ;  /* 0x000000ff0800720c */ /* 0x000fe20003fa6270 */
[--C-:B------:R-:W-:Y:S01]  /*0e30*/  @!P2 IMAD.IADD R27, R27, 0x1, -R14.reuse ;  /* 0x000000011b1ba824 */ /* 0x100fe200078e0a0e */
[----:B------:R-:W-:Y:S01]  /*0e40*/  ISETP.GE.AND P2, PT, R6, RZ, PT ;  /* 0x000000ff0600720c */ /* 0x000fe20003f46270 */
[--C-:B------:R-:W-:Y:S01]  /*0e50*/  @!P3 IMAD.IADD R29, R29, 0x1, -R14.reuse ;  /* 0x000000011d1db824 */ /* 0x100fe200078e0a0e */
[----:B------:R-:W-:Y:S01]  /*0e60*/  ISETP.GE.AND P3, PT, R7, RZ, PT ;  /* 0x000000ff0700720c */ /* 0x000fe20003f66270 */
[--C-:B------:R-:W-:Y:S01]  /*0e70*/  @!P4 IMAD.IADD R31, R31, 0x1, -R14.reuse ;  /* 0x000000011f1fc824 */ /* 0x100fe200078e0a0e */
[----:B------:R-:W-:Y:S01]  /*0e80*/  ISETP.GE.AND P4, PT, R5, RZ, PT ;  /* 0x000000ff0500720c */ /* 0x000fe20003f86270 */
[----:B------:R-:W-:Y:S01]  /*0e90*/  @!P0 IMAD.MOV R13, RZ, RZ, -R13 ;  /* 0x000000ffff0d8224 */ /* 0x000fe200078e0a0d */
[----:B------:R-:W-:Y:S01]  /*0ea0*/  ISETP.GE.AND P0, PT, R4, RZ, PT ;  /* 0x000000ff0400720c */ /* 0x000fe20003f06270 */
[----:B------:R-:W-:Y:S01]  /*0eb0*/  @!P1 IMAD.MOV R19, RZ, RZ, -R19 ;  /* 0x000000ffff139224 */ /* 0x000fe200078e0a13 */
[----:B------:R-:W-:Y:S01]  /*0ec0*/  ISETP.GE.AND P1, PT, R3, RZ, PT ;  /* 0x000000ff0300720c */ /* 0x000fe20003f26270 */
[----:B------:R-:W-:Y:S01]  /*0ed0*/  @!P6 IMAD.IADD R33, R33, 0x1, -R14 ;  /* 0x000000012121e824 */ /* 0x000fe200078e0a0e */
[----:B------:R-:W-:Y:S01]  /*0ee0*/  LOP3.LUT R14, RZ, R21, RZ, 0x33, !PT ;  /* 0x00000015ff0e7212 */ /* 0x000fe200078e33ff */
[----:B------:R-:W-:Y:S01]  /*0ef0*/  @!P5 IMAD.MOV R23, RZ, RZ, -R23 ;  /* 0x000000ffff17d224 */ /* 0x000fe200078e0a17 */
[----:B------:R-:W-:Y:S01]  /*0f00*/  ISETP.NE.AND P5, PT, R21, RZ, PT ;  /* 0x000000ff1500720c */ /* 0x000fe20003fa5270 */
[----:B------:R-:W-:Y:S01]  /*0f10*/  @!P2 IMAD.MOV R27, RZ, RZ, -R27 ;  /* 0x000000ffff1ba224 */ /* 0x000fe200078e0a1b */
[----:B------:R-:W-:Y:S01]  /*0f20*/  ISETP.GE.AND P6, PT, R11, RZ, PT ;  /* 0x000000ff0b00720c */ /* 0x000fe20003fc6270 */
[----:B------:R-:W-:Y:S01]  /*0f30*/  @!P3 IMAD.MOV R25, RZ, RZ, -R25 ;  /* 0x000000ffff19b224 */ /* 0x000fe200078e0a19 */
[C---:B------:R-:W-:Y:S01]  /*0f40*/  SEL R13, R14.reuse, R13, !P5 ;  /* 0x0000000d0e0d7207 */ /* 0x040fe20006800000 */
[----:B------:R-:W-:Y:S01]  /*0f50*/  @!P4 IMAD.MOV R29, RZ, RZ, -R29 ;  /* 0x000000ffff1dc224 */ /* 0x000fe200078e0a1d */
[C---:B------:R-:W-:Y:S01]  /*0f60*/  SEL R19, R14.reuse, R19, !P5 ;  /* 0x000000130e137207 */ /* 0x040fe20006800000 */
[----:B------:R-:W-:Y:S01]  /*0f70*/  @!P0 IMAD.MOV R31, RZ, RZ, -R31 ;  /* 0x000000ffff1f8224 */ /* 0x000fe200078e0a1f */
[C---:B------:R-:W-:Y:S01]  /*0f80*/  SEL R23, R14.reuse, R23, !P5 ;  /* 0x000000170e177207 */ /* 0x040fe20006800000 */
[----:B------:R-:W-:Y:S01]  /*0f90*/  @!P1 IMAD.MOV R33, RZ, RZ, -R33 ;  /* 0x000000ffff219224 */ /* 0x000fe200078e0a21 */
[C---:B------:R-:W-:Y:S01]  /*0fa0*/  SEL R25, R14.reuse, R25, !P5 ;  /* 0x000000190e197207 */ /* 0x040fe20006800000 */
[----:B------:R-:W-:Y:S01]  /*0fb0*/  IMAD R13, R13, UR10, RZ ;  /* 0x0000000a0d0d7c24 */ /* 0x000fe2000f8e02ff */
[C---:B------:R-:W-:Y:S01]  /*0fc0*/  SEL R27, R14.reuse, R27, !P5 ;  /* 0x0000001b0e1b7207 */ /* 0x040fe20006800000 */
[----:B------:R-:W-:Y:S01]  /*0fd0*/  IMAD R19, R19, UR10, RZ ;  /* 0x0000000a13137c24 */ /* 0x000fe2000f8e02ff */
[C---:B------:R-:W-:Y:S01]  /*0fe0*/  SEL R29, R14.reuse, R29, !P5 ;  /* 0x0000001d0e1d7207 */ /* 0x040fe20006800000 */
[----:B------:R-:W-:Y:S01]  /*0ff0*/  IMAD R23, R23, UR10, RZ ;  /* 0x0000000a17177c24 */ /* 0x000fe2000f8e02ff */
[C---:B------:R-:W-:Y:S01]  /*1000*/  SEL R31, R14.reuse, R31, !P5 ;  /* 0x0000001f0e1f7207 */ /* 0x040fe20006800000 */
[----:B------:R-:W-:Y:S01]  /*1010*/  IMAD R25, R25, UR10, RZ ;  /* 0x0000000a19197c24 */ /* 0x000fe2000f8e02ff */
[----:B------:R-:W-:Y:S01]  /*1020*/  SEL R14, R14, R33, !P5 ;  /* 0x000000210e0e7207 */ /* 0x000fe20006800000 */
[----:B------:R-:W-:Y:S01]  /*1030*/  IMAD R27, R27, UR10, RZ ;  /* 0x0000000a1b1b7c24 */ /* 0x000fe2000f8e02ff */
[----:B------:R-:W-:Y:S01]  /*1040*/  SHF.R.S32.HI R41, RZ, 0x1f, R13 ;  /* 0x0000001fff297819 */ /* 0x000fe2000001140d */
[----:B------:R-:W-:Y:S01]  /*1050*/  IMAD R29, R29, UR10, RZ ;  /* 0x0000000a1d1d7c24 */ /* 0x000fe2000f8e02ff */
[----:B--2---:R-:W-:Y:S01]  /*1060*/  IADD3 R13, P0, PT, R13, UR14, RZ ;  /* 0x0000000e0d0d7c10 */ /* 0x004fe2000ff1e0ff */
[----:B------:R-:W-:Y:S01]  /*1070*/  IMAD R14, R14, UR10, RZ ;  /* 0x0000000a0e0e7c24 */ /* 0x000fe2000f8e02ff */
[----:B------:R-:W-:Y:S01]  /*1080*/  ISETP.NE.AND P3, PT, R20, RZ, PT ;  /* 0x000000ff1400720c */ /* 0x000fe20003f65270 */
[----:B------:R-:W-:Y:S01]  /*1090*/  IMAD R31, R31, UR10, RZ ;  /* 0x0000000a1f1f7c24 */ /* 0x000fe2000f8e02ff */
[----:B------:R-:W-:Y:S01]  /*10a0*/  IADD3.X R41, PT, PT, R41, UR15, RZ, P0, !PT ;  /* 0x0000000f29297c10 */ /* 0x000fe200087fe4ff */
[----:B------:R-:W0:Y:S01]  /*10b0*/  LDCU UR10, c[0x0][0x3ac] ;  /* 0x00007580ff0a77ac */ /* 0x000e220008000800 */
[----:B------:R-:W-:Y:S01]  /*10c0*/  IADD3 R42, P0, PT, R14, UR14, RZ ;  /* 0x0000000e0e2a7c10 */ /* 0x000fe2000ff1e0ff */
[----:B------:R-:W-:Y:S01]  /*10d0*/  @!P6 IMAD.MOV R22, RZ, RZ, -R22 ;  /* 0x000000ffff16e224 */ /* 0x000fe200078e0a16 */
[----:B------:R-:W-:-:S02]  /*10e0*/  SHF.R.S32.HI R14, RZ, 0x1f, R14 ;  /* 0x0000001fff0e7819 */ /* 0x000fc4000001140e */
[----:B------:R-:W-:Y:S02]  /*10f0*/  LOP3.LUT R26, R12, 0x100, RZ, 0xc0, !PT ;  /* 0x000001000c1a7812 */ /* 0x000fe400078ec0ff */
[----:B------:R-:W-:Y:S02]  /*1100*/  IADD3.X R55, PT, PT, R14, UR15, RZ, P0, !PT ;  /* 0x0000000f0e377c10 */ /* 0x000fe400087fe4ff */
[----:B------:R-:W1:Y:S01]  /*1110*/  LDC R14, c[0x0][0x3a8] ;  /* 0x0000ea00ff0e7b82 */ /* 0x000e620000000800 */
[----:B------:R-:W-:Y:S02]  /*1120*/  @!P3 LOP3.LUT R22, RZ, R20, RZ, 0x33, !PT ;  /* 0x00000014ff16b212 */ /* 0x000fe400078e33ff */
[----:B------:R-:W-:Y:S02]  /*1130*/  SHF.R.S32.HI R43, RZ, 0x1f, R19 ;  /* 0x0000001fff2b7819 */ /* 0x000fe40000011413 */
[----:B------:R-:W-:Y:S01]  /*1140*/  IADD3 R19, P6, PT, R19, UR14, RZ ;  /* 0x0000000e13137c10 */ /* 0x000fe2000ffde0ff */
[----:B----4-:R-:W-:Y:S01]  /*1150*/  IMAD R22, R22, UR11, RZ ;  /* 0x0000000b16167c24 */ /* 0x010fe2000f8e02ff */
[----:B------:R-:W-:-:S02]  /*1160*/  LOP3.LUT R17, R18, R24, R35, 0xf6, !PT ;  /* 0x0000001812117212 */ /* 0x000fc400078ef623 */
[----:B------:R-:W-:Y:S01]  /*1170*/  IADD3 R18, PT, PT, R37, R28, R26 ;  /* 0x0000001c25127210 */ /* 0x000fe20007ffe01a */
[----:B0-----:R-:W-:Y:S01]  /*1180*/  IMAD R52, R2, UR10, RZ ;  /* 0x0000000a02347c24 */ /* 0x001fe2000f8e02ff */
[----:B------:R-:W-:Y:S01]  /*1190*/  IADD3 R37, P4, PT, R25, UR14, RZ ;  /* 0x0000000e19257c10 */ /* 0x000fe2000ff9e0ff */
[----:B------:R-:W-:Y:S01]  /*11a0*/  USHF.L.U32 UR4, UR10, 0x5, URZ ;  /* 0x000000050a047899 */ /* 0x000fe200080006ff */
[----:B------:R-:W-:Y:S02]  /*11b0*/  IADD3 R38, P3, PT, R27, UR14, RZ ;  /* 0x0000000e1b267c10 */ /* 0x000fe4000ff7e0ff */
[----:B------:R-:W-:Y:S02]  /*11c0*/  IADD3 R39, P2, PT, R29, UR14, RZ ;  /* 0x0000000e1d277c10 */ /* 0x000fe4000ff5e0ff */
[----:B------:R-:W-:Y:S02]  /*11d0*/  IADD3 R40, P1, PT, R31, UR14, RZ ;  /* 0x0000000e1f287c10 */ /* 0x000fe4000ff3e0ff */
[----:B------:R-:W-:-:S02]  /*11e0*/  IADD3 R36, P5, PT, R23, UR14, RZ ;  /* 0x0000000e17247c10 */ /* 0x000fc4000ffbe0ff */
[----:B------:R-:W-:Y:S02]  /*11f0*/  IADD3.X R43, PT, PT, R43, UR15, RZ, P6, !PT ;  /* 0x0000000f2b2b7c10 */ /* 0x000fe4000b7fe4ff */
[----:B------:R-:W-:Y:S01]  /*1200*/  SHF.R.S32.HI R25, RZ, 0x1f, R25 ;  /* 0x0000001fff197819 */ /* 0x000fe20000011419 */
[-C--:B-1----:R-:W-:Y:S01]  /*1210*/  IMAD R63, R63, R14.reuse, RZ ;  /* 0x0000000e3f3f7224 */ /* 0x082fe200078e02ff */
[----:B------:R-:W-:Y:S01]  /*1220*/  SHF.R.S32.HI R27, RZ, 0x1f, R27 ;  /* 0x0000001fff1b7819 */ /* 0x000fe2000001141b */
[-C--:B------:R-:W-:Y:S01]  /*1230*/  IMAD R65, R65, R14.reuse, RZ ;  /* 0x0000000e41417224 */ /* 0x080fe200078e02ff */
[----:B------:R-:W-:Y:S01]  /*1240*/  SHF.R.S32.HI R29, RZ, 0x1f, R29 ;  /* 0x0000001fff1d7819 */ /* 0x000fe2000001141d */
[-C--:B------:R-:W-:Y:S01]  /*1250*/  IMAD R67, R67, R14.reuse, RZ ;  /* 0x0000000e43437224 */ /* 0x080fe200078e02ff */
[----:B------:R-:W-:Y:S01]  /*1260*/  SHF.R.S32.HI R31, RZ, 0x1f, R31 ;  /* 0x0000001fff1f7819 */ /* 0x000fe2000001141f */
[-C--:B------:R-:W-:Y:S01]  /*1270*/  IMAD R69, R69, R14.reuse, RZ ;  /* 0x0000000e45457224 */ /* 0x080fe200078e02ff */
[C---:B------:R-:W-:Y:S01]  /*1280*/  IADD3 R44, P6, PT, R22.reuse, UR12, RZ ;  /* 0x0000000c162c7c10 */ /* 0x040fe2000ffde0ff */
[-C--:B------:R-:W-:Y:S01]  /*1290*/  IMAD R71, R71, R14.reuse, RZ ;  /* 0x0000000e47477224 */ /* 0x080fe200078e02ff */
[----:B------:R-:W-:Y:S01]  /*12a0*/  SHF.R.S32.HI R23, RZ, 0x1f, R23 ;  /* 0x0000001fff177819 */ /* 0x000fe20000011417 */
[-C--:B------:R-:W-:Y:S01]  /*12b0*/  IMAD R73, R73, R14.reuse, RZ ;  /* 0x0000000e49497224 */ /* 0x080fe200078e02ff */
[----:B------:R-:W-:Y:S01]  /*12c0*/  IADD3.X R47, PT, PT, R25, UR15, RZ, P4, !PT ;  /* 0x0000000f192f7c10 */ /* 0x000fe2000a7fe4ff */
        /* <DEDUP_REMOVED lines=9> */
[----:B------:R-:W-:Y:S01]  /*1360*/  LEA.HI.X.SX32 R46, R22, UR13, 0x1, P6 ;  /* 0x0000000d162e7c11 */ /* 0x000fe2000b0f0eff */
[-C--:B------:R-:W-:Y:S01]  /*1370*/  IMAD R85, R85, R14.reuse, RZ ;  /* 0x0000000e55557224 */ /* 0x080fe200078e02ff */
[----:B------:R-:W-:Y:S01]  /*1380*/  CS2R R24, SRZ ;  /* 0x0000000000187805 */ /* 0x000fe2000001ff00 */
[-C--:B------:R-:W-:Y:S01]  /*1390*/  IMAD R87, R87, R14.reuse, RZ ;  /* 0x0000000e57577224 */ /* 0x080fe200078e02ff */
[----:B------:R-:W-:Y:S01]  /*13a0*/  CS2R R26, SRZ ;  /* 0x00000000001a7805 */ /* 0x000fe2000001ff00 */
[-C--:B------:R-:W-:Y:S01]  /*13b0*/  IMAD R89, R89, R14.reuse, RZ ;  /* 0x0000000e59597224 */ /* 0x080fe200078e02ff */
[----:B------:R-:W-:Y:S01]  /*13c0*/  CS2R R28, SRZ ;  /* 0x00000000001c7805 */ /* 0x000fe2000001ff00 */
[-C--:B------:R-:W-:Y:S01]  /*13d0*/  IMAD R91, R91, R14.reuse, RZ ;  /* 0x0000000e5b5b7224 */ /* 0x080fe200078e02ff */
[----:B------:R-:W-:Y:S01]  /*13e0*/  CS2R R30, SRZ ;  /* 0x00000000001e7805 */ /* 0x000fe2000001ff00 */
[----:B------:R-:W-:Y:S01]  /*13f0*/  IMAD R16, R16, R14, RZ ;  /* 0x0000000e10107224 */ /* 0x000fe200078e02ff */
[----:B------:R-:W-:Y:S01]  /*1400*/  LOP3.LUT R48, R17, 0x8, RZ, 0x3c, !PT ;  /* 0x0000000811307812 */ /* 0x000fe200078e3cff */
[----:B------:R-:W-:Y:S01]  /*1410*/  IMAD.SHL.U32 R15, R14, 0x20, RZ ;  /* 0x000000200e0f7824 */ /* 0x000fe200078e00ff */
[----:B------:R-:W-:-:S07]  /*1420*/  SHF.R.S32.HI R14, RZ, 0x1f, R52 ;  /* 0x0000001fff0e7819 */ /* 0x000fce0000011434 */
.L_x_2:
[----:B------:R-:W-:Y:S02]  /*1430*/  SHF.R.U32.HI R56, RZ, 0x5, R0 ;  /* 0x00000005ff387819 */ /* 0x000fe40000011600 */
[----:B------:R-:W-:Y:S02]  /*1440*/  IADD3 R32, P1, PT, R16, R44, RZ ;  /* 0x0000002c10207210 */ /* 0x000fe40007f3e0ff */
[----:B------:R-:W-:Y:S02]  /*1450*/  SGXT.U32 R56, R56, 0x1 ;  /* 0x000000013838781a */ /* 0x000fe40000000000 */
[----:B------:R-:W-:Y:S02]  /*1460*/  PRMT R58, RZ, 0x7610, R58 ;  /* 0x00007610ff3a7816 */ /* 0x000fe4000000003a */
[C---:B------:R-:W-:Y:S02]  /*1470*/  LOP3.LUT R20, R56.reuse, 0x2, RZ, 0xfc, !PT ;  /* 0x0000000238147812 */ /* 0x040fe400078efcff */
[----:B------:R-:W-:-:S02]  /*1480*/  LOP3.LUT R21, R56, 0x4, RZ, 0xfc, !PT ;  /* 0x0000000438157812 */ /* 0x000fc400078efcff */
[----:B------:R-:W-:Y:S02]  /*1490*/  ISETP.GE.AND P6, PT, R20, UR7, PT ;  /* 0x0000000714007c0c */ /* 0x000fe4000bfc6270 */
[C---:B------:R-:W-:Y:S02]  /*14a0*/  LOP3.LUT R20, R56.reuse, 0x8, RZ, 0xfc, !PT ;  /* 0x0000000838147812 */ /* 0x040fe400078efcff */
[----:B------:R-:W-:Y:S02]  /*14b0*/  LOP3.LUT R22, R56, 0x6, RZ, 0xfc, !PT ;  /* 0x0000000638167812 */ /* 0x000fe400078efcff */
[----:B------:R-:W-:Y:S02]  /*14c0*/  ISETP.GE.AND P5, PT, R21, UR7, PT ;  /* 0x0000000715007c0c */ /* 0x000fe4000bfa6270 */
[----:B------:R-:W-:Y:S02]  /*14d0*/  ISETP.GE.AND P0, PT, R20, UR7, PT ;  /* 0x0000000714007c0c */ /* 0x000fe4000bf06270 */
[----:B------:R-:W-:-:S02]  /*14e0*/  LOP3.LUT R21, R56, 0xa, RZ, 0xfc, !PT ;  /* 0x0000000a38157812 */ /* 0x000fc400078efcff */
[----:B------:R-:W-:Y:S02]  /*14f0*/  LEA.HI.X.SX32 R33, R16, R46, 0x1, P1 ;  /* 0x0000002e10217211 */ /* 0x000fe400008f0eff */
[----:B------:R-:W-:Y:S02]  /*1500*/  LOP3.LUT R20, R56, 0x1a, RZ, 0xfc, !PT ;  /* 0x0000001a38147812 */ /* 0x000fe400078efcff */
[----:B------:R-:W-:Y:S01]  /*1510*/  ISETP.GE.AND P3, PT, R22, UR7, PT ;  /* 0x0000000716007c0c */ /* 0x000fe2000bf66270 */
[----:B------:R0:W2:Y:S01]  /*1520*/  @!P6 LDG.E.U8 R58, desc[UR8][R32.64] ;  /* 0x00000008203ae981 */ /* 0x0000a2000c1e1100 */
[----:B------:R-:W-:Y:S02]  /*1530*/  ISETP.GE.AND P2, PT, R21, UR7, PT ;  /* 0x0000000715007c0c */ /* 0x000fe4000bf46270 */
[----:B------:R-:W-:Y:S02]  /*1540*/  IADD3 R22, P4, PT, R91, R44, RZ ;  /* 0x0000002c5b167210 */ /* 0x000fe40007f9e0ff */
[----:B------:R-:W-:-:S02]  /*1550*/  ISETP.GE.AND P1, PT, R20, UR7, PT ;  /* 0x0000000714007c0c */ /* 0x000fc4000bf26270 */
[----:B------:R-:W-:Y:S02]  /*1560*/  LOP3.LUT R21, R56, 0xc, RZ, 0xfc, !PT ;  /* 0x0000000c38157812 */ /* 0x000fe400078efcff */
[----:B------:R-:W-:Y:S02]  /*1570*/  IADD3 R20, P6, PT, R89, R44, RZ ;  /* 0x0000002c59147210 */ /* 0x000fe40007fde0ff */
[----:B------:R-:W-:Y:S02]  /*1580*/  PRMT R59, RZ, 0x7610, R59 ;  /* 0x00007610ff3b7816 */ /* 0x000fe4000000003b */
[-C--:B------:R-:W-:Y:S02]  /*1590*/  LEA.HI.X.SX32 R23, R91, R46.reuse, 0x1, P4 ;  /* 0x0000002e5b177211 */ /* 0x080fe400020f0eff */
[----:B------:R-:W-:Y:S02]  /*15a0*/  ISETP.GE.AND P4, PT, R21, UR7, PT ;  /* 0x0000000715007c0c */ /* 0x000fe4000bf86270 */
[----:B------:R-:W-:Y:S01]  /*15b0*/  PRMT R93, RZ, 0x7610, R93 ;  /* 0x00007610ff5d7816 */ /* 0x000fe2000000005d */
[----:B------:R1:W3:Y:S01]  /*15c0*/  @!P5 LDG.E.U8 R59, desc[UR8][R22.64] ;  /* 0x00000008163bd981 */ /* 0x0002e2000c1e1100 */
[----:B------:R-:W-:-:S02]  /*15d0*/  LEA.HI.X.SX32 R21, R89, R46, 0x1, P6 ;  /* 0x0000002e59157211 */ /* 0x000fc400030f0eff */
[C---:B------:R-:W-:Y:S02]  /*15e0*/  IADD3 R34, P5, PT, R87.reuse, R44, RZ ;  /* 0x0000002c57227210 */ /* 0x040fe40007fbe0ff */
[C---:B0-----:R-:W-:Y:S01]  /*15f0*/  LOP3.LUT R32, R56.reuse, 0xe, RZ, 0xfc, !PT ;  /* 0x0000000e38207812 */ /* 0x041fe200078efcff */
[----:B------:R0:W4:Y:S01]  /*1600*/  @!P3 LDG.E.U8 R93, desc[UR8][R20.64] ;  /* 0x00000008145db981 */ /* 0x000122000c1e1100 */
[----:B------:R-:W-:Y:S02]  /*1610*/  ISETP.GE.AND P3, PT, R56, UR7, PT ;  /* 0x0000000738007c0c */ /* 0x000fe4000bf66270 */
[----:B------:R-:W-:Y:S02]  /*1620*/  LEA.HI.X.SX32 R35, R87, R46, 0x1, P5 ;  /* 0x0000002e57237211 */ /* 0x000fe400028f0eff */
[----:B------:R-:W-:Y:S02]  /*1630*/  ISETP.GE.AND P5, PT, R32, UR7, PT ;  /* 0x0000000720007c0c */ /* 0x000fe4000bfa6270 */
[----:B------:R-:W-:-:S02]  /*1640*/  IADD3 R32, P6, PT, R77, R44, RZ ;  /* 0x0000002c4d207210 */ /* 0x000fc40007fde0ff */
[----:B------:R-:W-:Y:S02]  /*1650*/  PRMT R64, RZ, 0x7610, R64 ;  /* 0x00007610ff407816 */ /* 0x000fe40000000040 */
[----:B------:R-:W-:Y:S02]  /*1660*/  LEA.HI.X.SX32 R33, R77, R46, 0x1, P6 ;  /* 0x0000002e4d217211 */ /* 0x000fe400030f0eff */
[----:B------:R-:W-:Y:S02]  /*1670*/  PRMT R62, RZ, 0x7610, R62 ;  /* 0x00007610ff3e7816 */ /* 0x000fe4000000003e */
[C---:B-1----:R-:W-:Y:S01]  /*1680*/  IADD3 R22, P6, PT, R85.reuse, R44, RZ ;  /* 0x0000002c55167210 */ /* 0x042fe20007fde0ff */
[----:B------:R-:W5:Y:S01]  /*1690*/  @!P3 LDG.E.U8 R64, desc[UR8][R32.64] ;  /* 0x000000082040b981 */ /* 0x000f62000c1e1100 */
[----:B0-----:R-:W-:Y:S02]  /*16a0*/  LOP3.LUT R20, R56, 0x12, RZ, 0xfc, !PT ;  /* 0x0000001238147812 */ /* 0x001fe400078efcff */
[----:B------:R-:W-:Y:S01]  /*16b0*/  PRMT R66, RZ, 0x7610, R66 ;  /* 0x00007610ff427816 */ /* 0x000fe20000000042 */
[----:B------:R0:W3:Y:S01]  /*16c0*/  @!P0 LDG.E.U8 R62, desc[UR8][R34.64] ;  /* 0x00000008223e8981 */ /* 0x0000e2000c1e1100 */
[----:B------:R-:W-:-:S02]  /*16d0*/  LEA.HI.X.SX32 R23, R85, R46, 0x1, P6 ;  /* 0x0000002e55177211 */ /* 0x000fc400030f0eff */
[----:B------:R-:W-:Y:S02]  /*16e0*/  ISETP.GE.AND P3, PT, R20, UR7, PT ;  /* 0x0000000714007c0c */ /* 0x000fe4000bf66270 */
[C---:B------:R-:W-:Y:S01]  /*16f0*/  IADD3 R20, P6, PT, R83.reuse, R44, RZ ;  /* 0x0000002c53147210 */ /* 0x040fe20007fde0ff */
[----:B------:R1:W3:Y:S01]  /*1700*/  @!P2 LDG.E.U8 R66, desc[UR8][R22.64] ;  /* 0x000000081642a981 */ /* 0x0002e2000c1e1100 */
[C---:B------:R-:W-:Y:S02]  /*1710*/  LOP3.LUT R57, R56.reuse, 0x10, RZ, 0xfc, !PT ;  /* 0x0000001038397812 */ /* 0x040fe400078efcff */
[----:B0-----:R-:W-:Y:S02]  /*1720*/  LOP3.LUT R34, R56, 0x14, RZ, 0xfc, !PT ;  /* 0x0000001438227812 */ /* 0x001fe400078efcff */
[----:B------:R-:W-:Y:S02]  /*1730*/  PRMT R68, RZ, 0x7610, R68 ;  /* 0x00007610ff447816 */ /* 0x000fe40000000044 */
[----:B------:R-:W-:-:S02]  /*1740*/  LEA.HI.X.SX32 R21, R83, R46, 0x1, P6 ;  /* 0x0000002e53157211 */ /* 0x000fc400030f0eff */
[----:B------:R-:W-:Y:S02]  /*1750*/  ISETP.GE.AND P2, PT, R34, UR7, PT ;  /* 0x0000000722007c0c */ /* 0x000fe4000bf46270 */
[----:B------:R-:W-:Y:S01]  /*1760*/  IADD3 R34, P6, PT, R81, R44, RZ ;  /* 0x0000002c51227210 */ /* 0x000fe20007fde0ff */
[----:B------:R0:W3:Y:S01]  /*1770*/  @!P4 LDG.E.U8 R68, desc[UR8][R20.64] ;  /* 0x000000081444c981 */ /* 0x0000e2000c1e1100 */
[----:B------:R-:W-:Y:S02]  /*1780*/  LOP3.LUT R32, R56, 0x16, RZ, 0xfc, !PT ;  /* 0x0000001638207812 */ /* 0x000fe400078efcff */
[----:B------:R-:W-:Y:S02]  /*1790*/  ISETP.GE.AND P0, PT, R57, UR7, PT ;  /* 0x0000000739007c0c */ /* 0x000fe4000bf06270 */
[----:B------:R-:W-:Y:S02]  /*17a0*/  LEA.HI.X.SX32 R35, R81, R46, 0x1, P6 ;  /* 0x0000002e51237211 */ /* 0x000fe400030f0eff */
[----:B------:R-:W-:-:S02]  /*17b0*/  PRMT R70, RZ, 0x7610, R70 ;  /* 0x00007610ff467816 */ /* 0x000fc40000000046 */
[----:B------:R-:W-:Y:S02]  /*17c0*/  ISETP.GE.AND P4, PT, R32, UR7, PT ;  /* 0x0000000720007c0c */ /* 0x000fe4000bf86270 */
[C---:B------:R-:W-:Y:S02]  /*17d0*/  IADD3 R32, P6, PT, R79.reuse, R44, RZ ;  /* 0x0000002c4f207210 */ /* 0x040fe40007fde0ff */
[----:B-1----:R-:W-:Y:S01]  /*17e0*/  LOP3.LUT R22, R56, 0x18, RZ, 0xfc, !PT ;  /* 0x0000001838167812 */ /* 0x002fe200078efcff */
[----:B------:R1:W3:Y:S01]  /*17f0*/  @!P5 LDG.E.U8 R70, desc[UR8][R34.64] ;  /* 0x000000082246d981 */ /* 0x0002e2000c1e1100 */
[----:B------:R-:W-:Y:S02]  /*1800*/  PRMT R72, RZ, 0x7610, R72 ;  /* 0x00007610ff487816 */ /* 0x000fe40000000048 */
[----:B------:R-:W-:Y:S02]  /*1810*/  LEA.HI.X.SX32 R33, R79, R46, 0x1, P6 ;  /* 0x0000002e4f217211 */ /* 0x000fe400030f0eff */
[----:B------:R-:W-:-:S02]  /*1820*/  ISETP.GE.AND P5, PT, R22, UR7, PT ;  /* 0x0000000716007c0c */ /* 0x000fc4000bfa6270 */
[----:B------:R-:W-:Y:S01]  /*1830*/  LOP3.LUT R23, R56, 0x1c, RZ, 0xfc, !PT ;  /* 0x0000001c38177812 */ /* 0x000fe200078efcff */
[----:B------:R1:W3:Y:S01]  /*1840*/  @!P0 LDG.E.U8 R72, desc[UR8][R32.64] ;  /* 0x0000000820488981 */ /* 0x0002e2000c1e1100 */
[----:B------:R-:W-:Y:S02]  /*1850*/  IADD3 R22, P6, PT, R75, R44, RZ ;  /* 0x0000002c4b167210 */ /* 0x000fe40007fde0ff */
[----:B------:R-:W-:Y:S02]  /*1860*/  ISETP.GE.AND P0, PT, R23, UR7, PT ;  /* 0x0000000717007c0c */ /* 0x000fe4000bf06270 */
[----:B------:R-:W-:Y:S02]  /*1870*/  PRMT R76, RZ, 0x7610, R76 ;  /* 0x00007610ff4c7816 */ /* 0x000fe4000000004c */
[----:B------:R-:W-:Y:S02]  /*1880*/  LEA.HI.X.SX32 R23, R75, R46, 0x1, P6 ;  /* 0x0000002e4b177211 */ /* 0x000fe400030f0eff */
[----:B0-----:R-:W-:-:S02]  /*1890*/  IADD3 R20, P6, PT, R73, R44, RZ ;  /* 0x0000002c49147210 */ /* 0x001fc40007fde0ff */
[----:B------:R-:W-:Y:S01]  /*18a0*/  LOP3.LUT R56, R56, 0x1e, RZ, 0xfc, !PT ;  /* 0x0000001e38387812 */ /* 0x000fe200078efcff */
[----:B------:R0:W4:Y:S01]  /*18b0*/  @!P3 LDG.E.U8 R76, desc[UR8][R22.64] ;  /* 0x00000008164cb981 */ /* 0x000122000c1e1100 */
[----:B------:R-:W-:Y:S02]  /*18c0*/  PRMT R74, RZ, 0x7610, R74 ;  /* 0x00007610ff4a7816 */ /* 0x000fe4000000004a */
[----:B------:R-:W-:Y:S02]  /*18d0*/  LEA.HI.X.SX32 R21, R73, R46, 0x1, P6 ;  /* 0x0000002e49157211 */ /* 0x000fe400030f0eff */
[----:B------:R-:W-:Y:S02]  /*18e0*/  ISETP.GE.AND P3, PT, R56, UR7, PT ;  /* 0x0000000738007c0c */ /* 0x000fe4000bf66270 */
[----:B------:R-:W-:Y:S01]  /*18f0*/  IADD3 R56, P6, PT, R71, R44, RZ ;  /* 0x0000002c47387210 */ /* 0x000fe20007fde0ff */
[----:B------:R0:W4:Y:S01]  /*1900*/  @!P2 LDG.E.U8 R74, desc[UR8][R20.64] ;  /* 0x00000008144aa981 */ /* 0x000122000c1e1100 */
[----:B------:R-:W-:-:S02]  /*1910*/  PRMT R78, RZ, 0x7610, R78 ;  /* 0x00007610ff4e7816 */ /* 0x000fc4000000004e */
[----:B------:R-:W-:Y:S02]  /*1920*/  LEA.HI.X.SX32 R57, R71, R46, 0x1, P6 ;  /* 0x0000002e47397211 */ /* 0x000fe400030f0eff */
[-C--:B-1----:R-:W-:Y:S02]  /*1930*/  IADD3 R34, P2, PT, R69, R44.reuse, RZ ;  /* 0x0000002c45227210 */ /* 0x082fe40007f5e0ff */
[----:B------:R-:W-:Y:S01]  /*1940*/  IADD3 R32, P6, PT, R67, R44, RZ ;  /* 0x0000002c43207210 */ /* 0x000fe20007fde0ff */
[----:B------:R-:W4:Y:S01]  /*1950*/  @!P4 LDG.E.U8 R78, desc[UR8][R56.64] ;  /* 0x00000008384ec981 */ /* 0x000f22000c1e1100 */
[----:B------:R-:W-:Y:S02]  /*1960*/  LEA.HI.X.SX32 R35, R69, R46, 0x1, P2 ;  /* 0x0000002e45237211 */ /* 0x000fe400010f0eff */
[-C--:B0-----:R-:W-:Y:S02]  /*1970*/  IADD3 R22, P4, PT, R65, R44.reuse, RZ ;  /* 0x0000002c41167210 */ /* 0x081fe40007f9e0ff */
[----:B------:R-:W-:-:S02]  /*1980*/  IADD3 R20, P2, PT, R63, R44, RZ ;  /* 0x0000002c3f147210 */ /* 0x000fc40007f5e0ff */
[----:B------:R-:W-:Y:S02]  /*1990*/  PRMT R80, RZ, 0x7610, R80 ;  /* 0x00007610ff507816 */ /* 0x000fe40000000050 */
[----:B------:R-:W-:Y:S02]  /*19a0*/  PRMT R82, RZ, 0x7610, R82 ;  /* 0x00007610ff527816 */ /* 0x000fe40000000052 */
[-C--:B------:R-:W-:Y:S02]  /*19b0*/  LEA.HI.X.SX32 R33, R67, R46.reuse, 0x1, P6 ;  /* 0x0000002e43217211 */ /* 0x080fe400030f0eff */
[----:B------:R-:W-:Y:S01]  /*19c0*/  PRMT R84, RZ, 0x7610, R84 ;  /* 0x00007610ff547816 */ /* 0x000fe20000000054 */
[----:B------:R-:W4:Y:S01]  /*19d0*/  @!P5 LDG.E.U8 R80, desc[UR8][R34.64] ;  /* 0x000000082250d981 */ /* 0x000f22000c1e1100 */
[----:B------:R-:W-:Y:S02]  /*19e0*/  PRMT R86, RZ, 0x7610, R86 ;  /* 0x00007610ff567816 */ /* 0x000fe40000000056 */
[-C--:B------:R-:W-:Y:S01]  /*19f0*/  LEA.HI.X.SX32 R23, R65, R46.reuse, 0x1, P4 ;  /* 0x0000002e41177211 */ /* 0x080fe200020f0eff */
[----:B------:R0:W4:Y:S01]  /*1a00*/  @!P1 LDG.E.U8 R82, desc[UR8][R32.64] ;  /* 0x0000000820529981 */ /* 0x000122000c1e1100 */
[----:B------:R-:W-:-:S03]  /*1a10*/  LEA.HI.X.SX32 R21, R63, R46, 0x1, P2 ;  /* 0x0000002e3f157211 */ /* 0x000fc600010f0eff */
[----:B------:R1:W4:Y:S04]  /*1a20*/  @!P0 LDG.E.U8 R84, desc[UR8][R22.64] ;  /* 0x0000000816548981 */ /* 0x000328000c1e1100 */
[----:B------:R1:W4:Y:S01]  /*1a30*/  @!P3 LDG.E.U8 R86, desc[UR8][R20.64] ;  /* 0x000000081456b981 */ /* 0x000322000c1e1100 */
[----:B------:R-:W-:Y:S01]  /*1a40*/  BAR.SYNC.DEFER_BLOCKING 0x0 ;  /* 0x0000000000007b1d */ /* 0x000fe20000010000 */
[C---:B------:R-:W-:Y:S02]  /*1a50*/  IADD3 RZ, P2, PT, R52.reuse, R42, RZ ;  /* 0x0000002a34ff7210 */ /* 0x040fe40007f5e0ff */
[----:B------:R-:W-:Y:S02]  /*1a60*/  IADD3 RZ, P1, PT, R52, R40, RZ ;  /* 0x0000002834ff7210 */ /* 0x000fe40007f3e0ff */
[----:B------:R-:W-:Y:S01]  /*1a70*/  ISETP.GE.AND P0, PT, R2, UR7, PT ;  /* 0x0000000702007c0c */ /* 0x000fe2000bf06270 */
[----:B0-----:R-:W-:Y:S01]  /*1a80*/  IMAD.X R33, R14, 0x1, R55, P2 ;  /* 0x000000010e217824 */ /* 0x001fe200010e0637 */
[----:B------:R-:W-:Y:S01]  /*1a90*/  IADD3 RZ, P3, PT, R52, R39, RZ ;  /* 0x0000002734ff7210 */ /* 0x000fe20007f7e0ff */
[----:B-1----:R-:W-:Y:S01]  /*1aa0*/  IMAD.X R23, R14, 0x1, R53, P1 ;  /* 0x000000010e177824 */ /* 0x002fe200008e0635 */
[----:B------:R-:W-:-:S02]  /*1ab0*/  IADD3 RZ, P2, PT, R52, R38, RZ ;  /* 0x0000002634ff7210 */ /* 0x000fc40007f5e0ff */
[C---:B------:R-:W-:Y:S01]  /*1ac0*/  IADD3 RZ, P1, PT, R52.reuse, R37, RZ ;  /* 0x0000002534ff7210 */ /* 0x040fe20007f3e0ff */
[C---:B------:R-:W-:Y:S02]  /*1ad0*/  IMAD.IADD R32, R52.reuse, 0x1, R42 ;  /* 0x0000000134207824 */ /* 0x040fe400078e022a */
[----:B------:R-:W-:Y:S02]  /*1ae0*/  IMAD.IADD R56, R52, 0x1, R38 ;  /* 0x0000000134387824 */ /* 0x000fe400078e0226 */
[----:B------:R-:W-:Y:S01]  /*1af0*/  IMAD.X R21, R14, 0x1, R51, P3 ;  /* 0x000000010e157824 */ /* 0x000fe200018e0633 */
[----:B------:R-:W-:Y:S01]  /*1b00*/  IADD3 RZ, P3, PT, R52, R36, RZ ;  /* 0x0000002434ff7210 */ /* 0x000fe20007f7e0ff */
[----:B------:R-:W-:Y:S01]  /*1b10*/  IMAD.X R57, R14, 0x1, R49, P2 ;  /* 0x000000010e397824 */ /* 0x000fe200010e0631 */
[C---:B------:R-:W-:Y:S01]  /*1b20*/  IADD3 RZ, P2, PT, R52.reuse, R19, RZ ;  /* 0x0000001334ff7210 */ /* 0x040fe20007f5e0ff */
[C---:B------:R-:W-:Y:S02]  /*1b30*/  IMAD.IADD R22, R52.reuse, 0x1, R40 ;  /* 0x0000000134167824 */ /* 0x040fe400078e0228 */
[----:B------:R-:W-:-:S02]  /*1b40*/  IMAD.IADD R20, R52, 0x1, R39 ;  /* 0x0000000134147824 */ /* 0x000fc400078e0227 */
[----:B------:R-:W-:Y:S01]  /*1b50*/  IMAD.X R35, R14, 0x1, R47, P1 ;  /* 0x000000010e237824 */ /* 0x000fe200008e062f */
[C---:B------:R-:W-:Y:S01]  /*1b60*/  IADD3 RZ, P1, PT, R52.reuse, R13, RZ ;  /* 0x0000000d34ff7210 */ /* 0x040fe20007f3e0ff */
[----:B------:R-:W-:Y:S01]  /*1b70*/  IMAD.IADD R34, R52, 0x1, R37 ;  /* 0x0000000134227824 */ /* 0x000fe200078e0225 */
[----:B--2---:R0:W-:Y:S02]  /*1b80*/  STS.U8 [R50+UR5+0x40], R58 ;  /* 0x0000403a32007988 */ /* 0x0041e40008000005 */
[----:B0-----:R-:W-:Y:S02]  /*1b90*/  PRMT R58, RZ, 0x7610, R58 ;  /* 0x00007610ff3a7816 */ /* 0x001fe4000000003a */
[----:B-----5:R-:W-:Y:S04]  /*1ba0*/  STS.U8 [R50+UR5], R64 ;  /* 0x0000004032007988 */ /* 0x020fe80008000005 */
[----:B---3--:R-:W-:Y:S04]  /*1bb0*/  STS.U8 [R50+UR5+0x200], R72 ;  /* 0x0002004832007988 */ /* 0x008fe80008000005 */
[----:B----4-:R-:W-:Y:S04]  /*1bc0*/  STS.U8 [R50+UR5+0x240], R76 ;  /* 0x0002404c32007988 */ /* 0x010fe80008000005 */
[----:B------:R-:W-:Y:S04]  /*1bd0*/  STS.U8 [R54+UR5+0x80], R59 ;  /* 0x0000803b36007988 */ /* 0x000fe80008000005 */
[----:B------:R0:W-:Y:S04]  /*1be0*/  STS.U8 [R54+UR5+0xc0], R93 ;  /* 0x0000c05d36007988 */ /* 0x0001e80008000005 */
[----:B------:R-:W-:Y:S04]  /*1bf0*/  STS.U8 [R54+UR5+0x280], R74 ;  /* 0x0002804a36007988 */ /* 0x000fe80008000005 */
[----:B------:R1:W-:Y:S04]  /*1c00*/  STS.U8 [R54+UR5+0x2c0], R78 ;  /* 0x0002c04e36007988 */ /* 0x0003e80008000005 */
[----:B------:R-:W-:Y:S04]  /*1c10*/  STS.U8 [R60+UR5+0x100], R62 ;  /* 0x0001003e3c007988 */ /* 0x000fe80008000005 */
[----:B------:R-:W-:Y:S04]  /*1c20*/  STS.U8 [R60+UR5+0x140], R66 ;  /* 0x000140423c007988 */ /* 0x000fe80008000005 */
[----:B------:R2:W-:Y:S04]  /*1c30*/  STS.U8 [R60+UR5+0x300], R80 ;  /* 0x000300503c007988 */ /* 0x0005e80008000005 */
[----:B------:R-:W-:Y:S04]  /*1c40*/  STS.U8 [R60+UR5+0x340], R82 ;  /* 0x000340523c007988 */ /* 0x000fe80008000005 */
[----:B------:R-:W-:Y:S04]  /*1c50*/  STS.U8 [R61+UR5+0x180], R68 ;  /* 0x000180443d007988 */ /* 0x000fe80008000005 */
[----:B------:R-:W-:Y:S04]  /*1c60*/  STS.U8 [R61+UR5+0x1c0], R70 ;  /* 0x0001c0463d007988 */ /* 0x000fe80008000005 */
[----:B------:R3:W-:Y:S04]  /*1c70*/  STS.U8 [R61+UR5+0x380], R84 ;  /* 0x000380543d007988 */ /* 0x0007e80008000005 */
[----:B------:R-:W-:Y:S01]  /*1c80*/  STS.U8 [R61+UR5+0x3c0], R86 ;  /* 0x0003c0563d007988 */ /* 0x000fe20008000005 */
[----:B------:R-:W-:Y:S01]  /*1c90*/  BAR.SYNC.DEFER_BLOCKING 0x0 ;  /* 0x0000000000007b1d */ /* 0x000fe20000010000 */
[----:B0-----:R-:W-:-:S02]  /*1ca0*/  PRMT R93, RZ, 0x7610, R93 ;  /* 0x00007610ff5d7816 */ /* 0x001fc4000000005d */
[----:B-1----:R-:W-:Y:S02]  /*1cb0*/  PRMT R78, RZ, 0x7610, R78 ;  /* 0x00007610ff4e7816 */ /* 0x002fe4000000004e */
[----:B------:R-:W-:Y:S02]  /*1cc0*/  PRMT R59, RZ, 0x7610, R59 ;  /* 0x00007610ff3b7816 */ /* 0x000fe4000000003b */
[----:B--2---:R-:W-:Y:S02]  /*1cd0*/  PRMT R80, RZ, 0x7610, R80 ;  /* 0x00007610ff507816 */ /* 0x004fe40000000050 */
[----:B---3--:R-:W-:Y:S02]  /*1ce0*/  PRMT R84, RZ, 0x7610, R84 ;  /* 0x00007610ff547816 */ /* 0x008fe40000000054 */
[----:B------:R-:W-:Y:S01]  /*1cf0*/  PRMT R82, RZ, 0x7610, R82 ;  /* 0x00007610ff527816 */ /* 0x000fe20000000052 */
[----:B------:R0:W2:Y:S04]  /*1d00*/  @!P0 LDG.E.U8 R93, desc[UR8][R32.64] ;  /* 0x00000008205d8981 */ /* 0x0000a8000c1e1100 */
[----:B------:R1:W3:Y:S04]  /*1d10*/  @!P0 LDG.E.U8 R78, desc[UR8][R56.64] ;  /* 0x00000008384e8981 */ /* 0x0002e8000c1e1100 */
[----:B------:R4:W5:Y:S01]  /*1d20*/  @!P0 LDG.E.U8 R59, desc[UR8][R22.64] ;  /* 0x00000008163b8981 */ /* 0x000962000c1e1100 */
[----:B0-----:R-:W-:-:S03]  /*1d30*/  IMAD.IADD R32, R52, 0x1, R36 ;  /* 0x0000000134207824 */ /* 0x001fc600078e0224 */
[----:B------:R0:W3:Y:S01]  /*1d40*/  @!P0 LDG.E.U8 R80, desc[UR8][R20.64] ;  /* 0x0000000814508981 */ /* 0x0000e2000c1e1100 */
[----:B------:R-:W-:Y:S01]  /*1d50*/  IMAD.X R33, R14, 0x1, R45, P3 ;  /* 0x000000010e217824 */ /* 0x000fe200018e062d */
[----:B-1----:R-:W-:Y:S02]  /*1d60*/  PRMT R57, RZ, 0x7610, R57 ;  /* 0x00007610ff397816 */ /* 0x002fe40000000039 */
[----:B------:R1:W3:Y:S01]  /*1d70*/  @!P0 LDG.E.U8 R58, desc[UR8][R34.64] ;  /* 0x00000008223a8981 */ /* 0x0002e2000c1e1100 */
[----:B----4-:R-:W-:Y:S02]  /*1d80*/  IMAD.IADD R22, R52, 0x1, R19 ;  /* 0x0000000134167824 */ /* 0x010fe400078e0213 */
[----:B------:R-:W-:Y:S01]  /*1d90*/  IMAD.X R23, R14, 0x1, R43, P2 ;  /* 0x000000010e177824 */ /* 0x000fe200010e062b */
[----:B------:R4:W3:Y:S01]  /*1da0*/  @!P0 LDG.E.U8 R84, desc[UR8][R32.64] ;  /* 0x0000000820548981 */ /* 0x0008e2000c1e1100 */
[----:B0-----:R-:W-:Y:S02]  /*1db0*/  IMAD.IADD R20, R52, 0x1, R13 ;  /* 0x0000000134147824 */ /* 0x001fe400078e020d */
[----:B------:R-:W-:Y:S01]  /*1dc0*/  IMAD.X R21, R14, 0x1, R41, P1 ;  /* 0x000000010e157824 */ /* 0x000fe200008e0629 */
[----:B------:R-:W3:Y:S04]  /*1dd0*/  @!P0 LDG.E.U8 R82, desc[UR8][R22.64] ;  /* 0x0000000816528981 */ /* 0x000ee8000c1e1100 */
[----:B------:R-:W3:Y:S04]  /*1de0*/  @!P0 LDG.E.U8 R57, desc[UR8][R20.64] ;  /* 0x0000000814398981 */ /* 0x000ee8000c1e1100 */
[----:B------:R-:W-:Y:S04]  /*1df0*/  LDS.U8 R56, [R17+UR5] ;  /* 0x0000000511387984 */ /* 0x000fe80008000000 */
[----:B------:R-:W0:Y:S04]  /*1e00*/  LDS.U8 R86, [R17+UR5+0x20] ;  /* 0x0000200511567984 */ /* 0x000e280008000000 */
[----:B------:R-:W-:Y:S04]  /*1e10*/  LDS.U8 R62, [R17+UR5+0x40] ;  /* 0x00004005113e7984 */ /* 0x000fe80008000000 */
[----:B------:R-:W-:Y:S04]  /*1e20*/  LDS.U8 R64, [R17+UR5+0x60] ;  /* 0x0000600511407984 */ /* 0x000fe80008000000 */
[----:B------:R-:W-:Y:S04]  /*1e30*/  LDS.U8 R88, [R17+UR5+0x200] ;  /* 0x0002000511587984 */ /* 0x000fe80008000000 */
[----:B------:R-:W0:Y:S04]  /*1e40*/  LDS.U8 R90, [R17+UR5+0x220] ;  /* 0x00022005115a7984 */ /* 0x000e280008000000 */
[----:B------:R-:W-:Y:S04]  /*1e50*/  LDS.U8 R66, [R17+UR5+0x240] ;  /* 0x0002400511427984 */ /* 0x000fe80008000000 */
[----:B------:R-:W-:Y:S04]  /*1e60*/  LDS.U8 R68, [R17+UR5+0x260] ;  /* 0x0002600511447984 */ /* 0x000fe80008000000 */
[----:B-1----:R-:W-:Y:S04]  /*1e70*/  LDS.U8 R35, [R48+UR5] ;  /* 0x0000000530237984 */ /* 0x002fe80008000000 */
[----:B------:R-:W1:Y:S04]  /*1e80*/  LDS.U8 R34, [R48+UR5+0x20] ;  /* 0x0000200530227984 */ /* 0x000e680008000000 */
[----:B------:R-:W-:Y:S04]  /*1e90*/  LDS.U8 R70, [R48+UR5+0x40] ;  /* 0x0000400530467984 */ /* 0x000fe80008000000 */
[----:B------:R-:W1:Y:S04]  /*1ea0*/  LDS.U8 R72, [R48+UR5+0x60] ;  /* 0x0000600530487984 */ /* 0x000e680008000000 */
[----:B----4-:R-:W-:Y:S04]  /*1eb0*/  LDS.U8 R33, [R48+UR5+0x200] ;  /* 0x0002000530217984 */ /* 0x010fe80008000000 */
[----:B------:R-:W-:Y:S04]  /*1ec0*/  LDS.U8 R32, [R48+UR5+0x220] ;  /* 0x0002200530207984 */ /* 0x000fe80008000000 */
[----:B------:R-:W-:Y:S04]  /*1ed0*/  LDS.U8 R74, [R48+UR5+0x240] ;  /* 0x00024005304a7984 */ /* 0x000fe80008000000 */
[----:B------:R-:W4:Y:S01]  /*1ee0*/  LDS.U8 R76, [R48+UR5+0x260] ;  /* 0x00026005304c7984 */ /* 0x000f220008000000 */
[----:B------:R-:W-:Y:S01]  /*1ef0*/  BAR.SYNC.DEFER_BLOCKING 0x0 ;  /* 0x0000000000007b1d */ /* 0x000fe20000010000 */
[----:B0-----:R-:W-:-:S02]  /*1f00*/  IMAD R56, R86, 0x100, R56 ;  /* 0x0000010056387824 */ /* 0x001fc400078e0238 */
[----:B------:R-:W-:Y:S02]  /*1f10*/  IMAD R88, R90, 0x100, R88 ;  /* 0x000001005a587824 */ /* 0x000fe400078e0258 */
[----:B-1----:R-:W-:-:S03]  /*1f20*/  IMAD R35, R34, 0x100, R35 ;  /* 0x0000010022237824 */ /* 0x002fc600078e0223 */
[----:B------:R-:W-:Y:S01]  /*1f30*/  F2FP.F16.E4M3.UNPACK_B R34, R88 ;  /* 0x00000058ff22723e */ /* 0x000fe200020006ff */
[----:B------:R-:W-:Y:S02]  /*1f40*/  IMAD R62, R64, 0x100, R62 ;  /* 0x00000100403e7824 */ /* 0x000fe400078e023e */
[----:B------:R-:W-:Y:S02]  /*1f50*/  IMAD R66, R68, 0x100, R66 ;  /* 0x0000010044427824 */ /* 0x000fe400078e0242 */
[----:B------:R-:W-:Y:S01]  /*1f60*/  IMAD R70, R72, 0x100, R70 ;  /* 0x0000010048467824 */ /* 0x000fe200078e0246 */
[----:B------:R-:W-:Y:S01]  /*1f70*/  UIADD3 UR6, UPT, UPT, UR6, -0x1, URZ ;  /* 0xffffffff06067890 */ /* 0x000fe2000fffe0ff */
[----:B----4-:R-:W-:Y:S01]  /*1f80*/  IMAD R74, R76, 0x100, R74 ;  /* 0x000001004c4a7824 */ /* 0x010fe200078e024a */
[----:B------:R-:W-:Y:S02]  /*1f90*/  USHF.R.S32.HI UR10, URZ, 0x1f, UR4 ;  /* 0x0000001fff0a7899 */ /* 0x000fe40008011404 */
[----:B------:R-:W-:Y:S01]  /*1fa0*/  UISETP.NE.U32.AND UP0, UPT, UR6, URZ, UPT ;  /* 0x000000ff0600728c */ /* 0x000fe2000bf05070 */
[----:B------:R-:W-:-:S02]  /*1fb0*/  IADD3 R13, P6, PT, R13, UR4, RZ ;  /* 0x000000040d0d7c10 */ /* 0x000fc4000ffde0ff */
[----:B------:R-:W-:Y:S02]  /*1fc0*/  IADD3 R19, P0, PT, R19, UR4, RZ ;  /* 0x0000000413137c10 */ /* 0x000fe4000ff1e0ff */
[----:B------:R-:W-:Y:S02]  /*1fd0*/  IADD3.X R41, PT, PT, R41, UR10, RZ, P6, !PT ;  /* 0x0000000a29297c10 */ /* 0x000fe4000b7fe4ff */
[----:B------:R-:W-:Y:S02]  /*1fe0*/  IADD3.X R43, PT, PT, R43, UR10, RZ, P0, !PT ;  /* 0x0000000a2b2b7c10 */ /* 0x000fe400087fe4ff */
[----:B------:R-:W-:Y:S02]  /*1ff0*/  IADD3 R36, P1, PT, R36, UR4, RZ ;  /* 0x0000000424247c10 */ /* 0x000fe4000ff3e0ff */
[----:B------:R-:W-:Y:S02]  /*2000*/  IADD3 R37, P2, PT, R37, UR4, RZ ;  /* 0x0000000425257c10 */ /* 0x000fe4000ff5e0ff */
[----:B------:R-:W-:-:S02]  /*2010*/  IADD3 R38, P3, PT, R38, UR4, RZ ;  /* 0x0000000426267c10 */ /* 0x000fc4000ff7e0ff */
[----:B------:R-:W-:Y:S02]  /*2020*/  IADD3 R39, P4, PT, R39, UR4, RZ ;  /* 0x0000000427277c10 */ /* 0x000fe4000ff9e0ff */
[----:B------:R-:W-:Y:S02]  /*2030*/  IADD3 R40, P5, PT, R40, UR4, RZ ;  /* 0x0000000428287c10 */ /* 0x000fe4000ffbe0ff */
[----:B------:R-:W-:Y:S02]  /*2040*/  IADD3 R42, P6, PT, R42, UR4, RZ ;  /* 0x000000042a2a7c10 */ /* 0x000fe4000ffde0ff */
[----:B------:R-:W-:Y:S02]  /*2050*/  IADD3 R44, P0, PT, R15, R44, RZ ;  /* 0x0000002c0f2c7210 */ /* 0x000fe40007f1e0ff */
[----:B------:R-:W-:Y:S02]  /*2060*/  IADD3.X R45, PT, PT, R45, UR10, RZ, P1, !PT ;  /* 0x0000000a2d2d7c10 */ /* 0x000fe40008ffe4ff */
[----:B------:R-:W-:-:S02]  /*2070*/  IADD3.X R47, PT, PT, R47, UR10, RZ, P2, !PT ;  /* 0x0000000a2f2f7c10 */ /* 0x000fc400097fe4ff */
[----:B------:R-:W-:Y:S02]  /*2080*/  IADD3.X R49, PT, PT, R49, UR10, RZ, P3, !PT ;  /* 0x0000000a31317c10 */ /* 0x000fe40009ffe4ff */
[----:B------:R-:W-:Y:S02]  /*2090*/  IADD3.X R51, PT, PT, R51, UR10, RZ, P4, !PT ;  /* 0x0000000a33337c10 */ /* 0x000fe4000a7fe4ff */
[----:B------:R-:W-:Y:S02]  /*20a0*/  IADD3.X R53, PT, PT, R53, UR10, RZ, P5, !PT ;  /* 0x0000000a35357c10 */ /* 0x000fe4000affe4ff */
[----:B------:R-:W-:Y:S02]  /*20b0*/  IADD3.X R55, PT, PT, R55, UR10, RZ, P6, !PT ;  /* 0x0000000a37377c10 */ /* 0x000fe4000b7fe4ff */
[----:B------:R-:W-:Y:S01]  /*20c0*/  LEA.HI.X.SX32 R46, R15, R46, 0x1, P0 ;  /* 0x0000002e0f2e7211 */ /* 0x000fe200000f0eff */
[----:B------:R-:W-:Y:S01]  /*20d0*/  UIADD3 UR7, UPT, UPT, UR7, -0x20, URZ ;  /* 0xffffffe007077890 */ /* 0x000fe2000fffe0ff */
[----:B--2---:R-:W-:Y:S04]  /*20e0*/  STS.U8 [R50+UR5], R93 ;  /* 0x0000005d32007988 */ /* 0x004fe80008000005 */
[----:B-----5:R-:W-:Y:S04]  /*20f0*/  STS.U8 [R50+UR5+0x40], R59 ;  /* 0x0000403b32007988 */ /* 0x020fe80008000005 */
[----:B---3--:R0:W-:Y:S04]  /*2100*/  STS.U8 [R50+UR5+0x100], R58 ;  /* 0x0001003a32007988 */ /* 0x0081e80008000005 */
[----:B------:R-:W-:Y:S04]  /*2110*/  STS.U8 [R50+UR5+0x140], R84 ;  /* 0x0001405432007988 */ /* 0x000fe80008000005 */
[----:B------:R-:W-:Y:S04]  /*2120*/  STS.U8 [R60+UR5+0x80], R80 ;  /* 0x000080503c007988 */ /* 0x000fe80008000005 */
[----:B------:R-:W-:Y:S04]  /*2130*/  STS.U8 [R60+UR5+0xc0], R78 ;  /* 0x0000c04e3c007988 */ /* 0x000fe80008000005 */
[----:B------:R-:W-:Y:S04]  /*2140*/  STS.U8 [R60+UR5+0x180], R82 ;  /* 0x000180523c007988 */ /* 0x000fe80008000005 */
[----:B------:R-:W-:Y:S01]  /*2150*/  STS.U8 [R60+UR5+0x1c0], R57 ;  /* 0x0001c0393c007988 */ /* 0x000fe20008000005 */
[----:B------:R-:W-:Y:S06]  /*2160*/  BAR.SYNC.DEFER_BLOCKING 0x0 ;  /* 0x0000000000007b1d */ /* 0x000fec0000010000 */
[----:B------:R-:W1:Y:S01]  /*2170*/  LDSM.16.M88.4 R20, [R18] ;  /* 0x000000001214783b */ /* 0x000e620000000200 */
[----:B0-----:R-:W-:Y:S01]  /*2180*/  IMAD R58, R32, 0x100, R33 ;  /* 0x00000100203a7824 */ /* 0x001fe200078e0221 */
[----:B------:R-:W-:-:S02]  /*2190*/  F2FP.F16.E4M3.UNPACK_B R33, R35 ;  /* 0x00000023ff21723e */ /* 0x000fc400020006ff */
[----:B------:R-:W-:Y:S02]  /*21a0*/  F2FP.F16.E4M3.UNPACK_B R32, R56 ;  /* 0x00000038ff20723e */ /* 0x000fe400020006ff */
[----:B------:R-:W-:Y:S02]  /*21b0*/  F2FP.F16.E4M3.UNPACK_B R35, R58 ;  /* 0x0000003aff23723e */ /* 0x000fe400020006ff */
[----:B-1----:R-:W-:Y:S02]  /*21c0*/  F2FP.F16.E4M3.UNPACK_B R58, R20 ;  /* 0x00000014ff3a723e */ /* 0x002fe400020006ff */
[----:B------:R-:W-:Y:S02]  /*21d0*/  F2FP.F16.E4M3.UNPACK_B R59, R21 ;  /* 0x00000015ff3b723e */ /* 0x000fe400020006ff */
[----:B------:R-:W-:Y:S02]  /*21e0*/  F2FP.F16.E4M3.UNPACK_B R56, R22 ;  /* 0x00000016ff38723e */ /* 0x000fe400020006ff */
[----:B------:R-:W-:-:S03]  /*21f0*/  F2FP.F16.E4M3.UNPACK_B R57, R23 ;  /* 0x00000017ff39723e */ /* 0x000fc600020006ff */
[C---:B------:R-:W-:Y:S08]  /*2200*/  HMMA.16816.F32 R24, R32.reuse, R58, R24 ;  /* 0x0000003a2018723c */ /* 0x040ff00000001818 */
[----:B------:R-:W-:Y:S01]  /*2210*/  HMMA.16816.F32 R28, R32, R56, R28 ;  /* 0x00000038201c723c */ /* 0x000fe2000000181c */
[----:B------:R-:W-:Y:S02]  /*2220*/  F2FP.F16.E4M3.UNPACK_B R32, R62 ;  /* 0x0000003eff20723e */ /* 0x000fe400020006ff */
[----:B------:R-:W-:-:S02]  /*2230*/  F2FP.F16.E4M3.UNPACK_B R34, R66 ;  /* 0x00000042ff22723e */ /* 0x000fc400020006ff */
[----:B------:R-:W-:Y:S02]  /*2240*/  F2FP.F16.E4M3.UNPACK_B R33, R70 ;  /* 0x00000046ff21723e */ /* 0x000fe400020006ff */
[----:B------:R-:W-:Y:S02]  /*2250*/  F2FP.F16.E4M3.UNPACK_B R35, R74 ;  /* 0x0000004aff23723e */ /* 0x000fe400020006ff */
[----:B------:R-:W-:Y:S02]  /*2260*/  F2FP.F16.E4M3.UNPACK_B R20, R20.H1 ;  /* 0x00000014ff14723e */ /* 0x000fe400030006ff */
[----:B------:R-:W-:Y:S02]  /*2270*/  F2FP.F16.E4M3.UNPACK_B R21, R21.H1 ;  /* 0x00000015ff15723e */ /* 0x000fe400030006ff */
[----:B------:R-:W-:Y:S02]  /*2280*/  F2FP.F16.E4M3.UNPACK_B R22, R22.H1 ;  /* 0x00000016ff16723e */ /* 0x000fe400030006ff */
[----:B------:R-:W-:-:S03]  /*2290*/  F2FP.F16.E4M3.UNPACK_B R23, R23.H1 ;  /* 0x00000017ff17723e */ /* 0x000fc600030006ff */
[C---:B------:R-:W-:Y:S08]  /*22a0*/  HMMA.16816.F32 R24, R32.reuse, R20, R24 ;  /* 0x000000142018723c */ /* 0x040ff00000001818 */
[----:B------:R-:W-:Y:S01]  /*22b0*/  HMMA.16816.F32 R28, R32, R22, R28 ;  /* 0x00000016201c723c */ /* 0x000fe2000000181c */
[----:B------:R-:W-:-:S04]  /*22c0*/  NOP ;  /* 0x0000000000007918 */ /* 0x000fc80000000000 */
[----:B------:R-:W-:-:S15]  /*22d0*/  BRA.U UP0, `(.L_x_2) ;  /* 0xfffffff100547547 */ /* 0x000fde000b83ffff */
.L_x_1:
[----:B------:R-:W0:Y:S01]  /*22e0*/  S2R R14, SR_TID.X ;  /* 0x00000000000e7919 */ /* 0x000e220000002100 */
[----:B------:R-:W-:Y:S01]  /*22f0*/  IMAD.SHL.U32 R13, R0, 0x20, RZ ;  /* 0x00000020000d7824 */ /* 0x000fe200078e00ff */
[----:B------:R-:W-:Y:S01]  /*2300*/  LOP3.LUT R15, R12, 0x180, RZ, 0xc0, !PT ;  /* 0x000001800c0f7812 */ /* 0x000fe200078ec0ff */
[----:B------:R-:W1:Y:S01]  /*2310*/  LDCU.128 UR12, c[0x0][0x390] ;  /* 0x00007200ff0c77ac */ /* 0x000e620008000c00 */
[----:B------:R-:W-:Y:S02]  /*2320*/  F2FP.SATFINITE.E4M3.F32.PACK_AB_MERGE_C R24, R25, R24, RZ ;  /* 0x000000181918723e */ /* 0x000fe400048070ff */
[----:B------:R-:W-:Y:S01]  /*2330*/  LOP3.LUT R13, R13, 0x60, RZ, 0xc0, !PT ;  /* 0x000000600d0d7812 */ /* 0x000fe200078ec0ff */
[----:B------:R-:W-:Y:S01]  /*2340*/  IMAD R18, R2, 0x4, R15 ;  /* 0x0000000402127824 */ /* 0x000fe200078e020f */
[----:B------:R-:W-:Y:S01]  /*2350*/  F2FP.SATFINITE.E4M3.F32.PACK_AB_MERGE_C R28, R29, R28, RZ ;  /* 0x0000001c1d1c723e */ /* 0x000fe200048070ff */
[----:B------:R-:W2:Y:S01]  /*2360*/  LDCU UR4, c[0x0][0x3b4] ;  /* 0x00007680ff0477ac */ /* 0x000ea20008000800 */
[----:B------:R-:W-:-:S02]  /*2370*/  F2FP.SATFINITE.E4M3.F32.PACK_AB_MERGE_C R26, R27, R26, RZ ;  /* 0x0000001a1b1a723e */ /* 0x000fc400048070ff */
[----:B------:R-:W-:Y:S01]  /*2380*/  F2FP.SATFINITE.E4M3.F32.PACK_AB_MERGE_C R30, R31, R30, RZ ;  /* 0x0000001e1f1e723e */ /* 0x000fe200048070ff */
[----:B------:R-:W3:Y:S01]  /*2390*/  LDCU UR6, c[0x0][0x3b8] ;  /* 0x00007700ff0677ac */ /* 0x000ee20008000800 */
[----:B------:R-:W-:Y:S02]  /*23a0*/  LOP3.LUT R15, R13, 0x1c, R0, 0xf8, !PT ;  /* 0x0000001c0d0f7812 */ /* 0x000fe400078ef800 */
[----:B------:R-:W-:Y:S02]  /*23b0*/  LOP3.LUT R24, R24, 0xffff, RZ, 0xc0, !PT ;  /* 0x0000ffff18187812 */ /* 0x000fe400078ec0ff */
[----:B------:R-:W-:Y:S02]  /*23c0*/  LOP3.LUT R13, R28, 0xffff, RZ, 0xc0, !PT ;  /* 0x0000ffff1c0d7812 */ /* 0x000fe400078ec0ff */
[----:B------:R-:W-:Y:S02]  /*23d0*/  LOP3.LUT R26, R26, 0xffff, RZ, 0xc0, !PT ;  /* 0x0000ffff1a1a7812 */ /* 0x000fe400078ec0ff */
[----:B------:R-:W-:-:S02]  /*23e0*/  LOP3.LUT R19, R30, 0xffff, RZ, 0xc0, !PT ;  /* 0x0000ffff1e137812 */ /* 0x000fc400078ec0ff */
[--C-:B------:R-:W-:Y:S02]  /*23f0*/  SHF.R.U32.HI R12, RZ, 0x8, R13.reuse ;  /* 0x00000008ff0c7819 */ /* 0x100fe4000001160d */
[----:B------:R-:W-:Y:S02]  /*2400*/  SHF.R.U32.HI R0, RZ, 0x8, R24 ;  /* 0x00000008ff007819 */ /* 0x000fe40000011618 */
[----:B------:R-:W-:Y:S02]  /*2410*/  SHF.R.U32.HI R2, RZ, 0x8, R26 ;  /* 0x00000008ff027819 */ /* 0x000fe4000001161a */
[----:B------:R-:W-:Y:S02]  /*2420*/  LOP3.LUT R17, R0, 0xffff, RZ, 0xc0, !PT ;  /* 0x0000ffff00117812 */ /* 0x000fe400078ec0ff */
[----:B0-----:R-:W-:Y:S02]  /*2430*/  LOP3.LUT R21, R14, 0x20, RZ, 0xc0, !PT ;  /* 0x000000200e157812 */ /* 0x001fe400078ec0ff */
[----:B------:R-:W-:-:S02]  /*2440*/  PRMT R14, R24, 0x3340, R13 ;  /* 0x00003340180e7816 */ /* 0x000fc4000000000d */
[----:B------:R-:W-:Y:S01]  /*2450*/  SHF.R.U32.HI R13, RZ, 0x8, R19 ;  /* 0x00000008ff0d7819 */ /* 0x000fe20000011613 */
[----:B------:R-:W-:Y:S01]  /*2460*/  BAR.SYNC.DEFER_BLOCKING 0x0 ;  /* 0x0000000000007b1d */ /* 0x000fe20000010000 */
[----:B------:R-:W-:Y:S02]  /*2470*/  ISETP.NE.U32.AND P0, PT, R21, RZ, PT ;  /* 0x000000ff1500720c */ /* 0x000fe40003f05070 */
[----:B------:R-:W-:Y:S02]  /*2480*/  LOP3.LUT R12, R12, 0xffff, RZ, 0xc0, !PT ;  /* 0x0000ffff0c0c7812 */ /* 0x000fe400078ec0ff */
[----:B------:R-:W-:Y:S02]  /*2490*/  LOP3.LUT R16, R2, 0xffff, RZ, 0xc0, !PT ;  /* 0x0000ffff02107812 */ /* 0x000fe400078ec0ff */
[----:B------:R-:W-:Y:S02]  /*24a0*/  LOP3.LUT R13, R13, 0xffff, RZ, 0xc0, !PT ;  /* 0x0000ffff0d0d7812 */ /* 0x000fe400078ec0ff */
[----:B------:R-:W-:-:S02]  /*24b0*/  SEL R0, RZ, 0x140, !P0 ;  /* 0x00000140ff007807 */ /* 0x000fc40004000000 */
[----:B------:R-:W-:Y:S02]  /*24c0*/  PRMT R2, R26, 0x3340, R19 ;  /* 0x000033401a027816 */ /* 0x000fe40000000013 */
[----:B------:R-:W-:Y:S02]  /*24d0*/  PRMT R17, R17, 0x3340, R12 ;  /* 0x0000334011117816 */ /* 0x000fe4000000000c */
[----:B------:R-:W-:Y:S01]  /*24e0*/  PRMT R13, R16, 0x3340, R13 ;  /* 0x00003340100d7816 */ /* 0x000fe2000000000d */
[----:B---3--:R-:W-:Y:S01]  /*24f0*/  IMAD R16, R10, UR6, RZ ;  /* 0x000000060a107c24 */ /* 0x008fe2000f8e02ff */
[----:B------:R-:W-:Y:S01]  /*2500*/  LOP3.LUT R0, R15, R0, RZ, 0x3c, !PT ;  /* 0x000000000f007212 */ /* 0x000fe200078e3cff */
[----:B------:R-:W-:Y:S01]  /*2510*/  IMAD R15, R9, UR6, RZ ;  /* 0x00000006090f7c24 */ /* 0x000fe2000f8e02ff */
[----:B------:R-:W-:Y:S02]  /*2520*/  PRMT R17, R14, 0x5410, R17 ;  /* 0x000054100e117816 */ /* 0x000fe40000000011 */
[----:B------:R-:W-:-:S02]  /*2530*/  PRMT R13, R2, 0x5410, R13 ;  /* 0x00005410020d7816 */ /* 0x000fc4000000000d */
[----:B------:R-:W-:Y:S01]  /*2540*/  LOP3.LUT R2, R0, 0x20, RZ, 0x3c, !PT ;  /* 0x0000002000027812 */ /* 0x000fe200078e3cff */
[----:B------:R0:W-:Y:S01]  /*2550*/  STS [R0+UR5], R17 ;  /* 0x0000001100007988 */ /* 0x0001e20008000805 */
[----:B------:R-:W-:Y:S02]  /*2560*/  LEA.HI R18, R21, R18, RZ, 0x1c ;  /* 0x0000001215127211 */ /* 0x000fe400078fe0ff */
[C---:B-1----:R-:W-:Y:S01]  /*2570*/  ISETP.GE.AND P0, PT, R11.reuse, UR14, PT ;  /* 0x0000000e0b007c0c */ /* 0x042fe2000bf06270 */
[----:B------:R1:W-:Y:S01]  /*2580*/  STS [R2+UR5+0x80], R13 ;  /* 0x0000800d02007988 */ /* 0x0003e20008000805 */
[C---:B------:R-:W-:Y:S01]  /*2590*/  LOP3.LUT R12, R18.reuse, 0x20, RZ, 0x3c, !PT ;  /* 0x00000020120c7812 */ /* 0x040fe200078e3cff */
[----:B--2---:R-:W-:Y:S01]  /*25a0*/  IMAD R11, R11, UR4, RZ ;  /* 0x000000040b0b7c24 */ /* 0x004fe2000f8e02ff */
[C---:B------:R-:W-:Y:S01]  /*25b0*/  LOP3.LUT R14, R18.reuse, 0x60, RZ, 0x3c, !PT ;  /* 0x00000060120e7812 */ /* 0x040fe200078e3cff */
[----:B------:R-:W-:Y:S01]  /*25c0*/  BAR.SYNC.DEFER_BLOCKING 0x0 ;  /* 0x0000000000007b1d */ /* 0x000fe20000010000 */
[C---:B------:R-:W-:Y:S01]  /*25d0*/  ISETP.LT.AND P1, PT, R3.reuse, UR15, !P0 ;  /* 0x0000000f03007c0c */ /* 0x040fe2000c721270 */
[----:B------:R-:W-:Y:S01]  /*25e0*/  IMAD R3, R3, UR6, RZ ;  /* 0x0000000603037c24 */ /* 0x000fe2000f8e02ff */
[----:B0-----:R-:W-:-:S02]  /*25f0*/  LOP3.LUT R0, R18, 0x40, RZ, 0x3c, !PT ;  /* 0x0000004012007812 */ /* 0x001fc400078e3cff */
[C---:B------:R-:W-:Y:S02]  /*2600*/  IADD3 R22, P2, PT, R11.reuse, UR12, RZ ;  /* 0x0000000c0b167c10 */ /* 0x040fe4000ff5e0ff */
[C---:B------:R-:W-:Y:S01]  /*2610*/  ISETP.LT.AND P4, PT, R4.reuse, UR15, !P0 ;  /* 0x0000000f04007c0c */ /* 0x040fe2000c781270 */
[----:B------:R-:W-:Y:S01]  /*2620*/  IMAD R4, R4, UR6, RZ ;  /* 0x0000000604047c24 */ /* 0x000fe2000f8e02ff */
[----:B------:R-:W-:Y:S01]  /*2630*/  LEA.HI.X.SX32 R24, R11, UR13, 0x1, P2 ;  /* 0x0000000d0b187c11 */ /* 0x000fe200090f0eff */
[----:B------:R-:W-:Y:S01]  /*2640*/  IMAD R11, R8, UR6, RZ ;  /* 0x00000006080b7c24 */ /* 0x000fe2000f8e02ff */
[----:B-1----:R-:W-:Y:S02]  /*2650*/  IADD3 R2, P2, PT, R3, R22, RZ ;  /* 0x0000001603027210 */ /* 0x002fe40007f5e0ff */
[C---:B------:R-:W-:Y:S01]  /*2660*/  ISETP.LT.AND P5, PT, R5.reuse, UR15, !P0 ;  /* 0x0000000f05007c0c */ /* 0x040fe2000c7a1270 */
[----:B------:R-:W-:Y:S01]  /*2670*/  IMAD R5, R5, UR6, RZ ;  /* 0x0000000605057c24 */ /* 0x000fe2000f8e02ff */
[----:B------:R-:W-:Y:S01]  /*2680*/  LEA.HI.X.SX32 R3, R3, R24, 0x1, P2 ;  /* 0x0000001803037211 */ /* 0x000fe200010f0eff */
[----:B------:R-:W0:Y:S04]  /*2690*/  LDS.U16 R19, [R18+UR5] ;  /* 0x0000000512137984 */ /* 0x000e280008000400 */
[----:B------:R1:W2:Y:S04]  /*26a0*/  LDS.U16 R20, [R12+UR5] ;  /* 0x000000050c147984 */ /* 0x0002a80008000400 */
[----:B------:R3:W4:Y:S04]  /*26b0*/  LDS.U16 R17, [R0+UR5] ;  /* 0x0000000500117984 */ /* 0x0007280008000400 */
[----:B------:R-:W5:Y:S01]  /*26c0*/  LDS.U16 R18, [R14+UR5] ;  /* 0x000000050e127984 */ /* 0x000f620008000400 */
[----:B-1----:R-:W-:Y:S01]  /*26d0*/  IADD3 R12, P3, PT, R4, R22, RZ ;  /* 0x00000016040c7210 */ /* 0x002fe20007f7e0ff */
[----:B---3--:R-:W-:-:S03]  /*26e0*/  IMAD R0, R6, UR6, RZ ;  /* 0x0000000606007c24 */ /* 0x008fc6000f8e02ff */
[----:B------:R-:W-:Y:S02]  /*26f0*/  LEA.HI.X.SX32 R13, R4, R24, 0x1, P3 ;  /* 0x00000018040d7211 */ /* 0x000fe400018f0eff */
[C---:B------:R-:W-:Y:S01]  /*2700*/  ISETP.LT.AND P3, PT, R7.reuse, UR15, !P0 ;  /* 0x0000000f07007c0c */ /* 0x040fe2000c761270 */
[----:B------:R-:W-:Y:S01]  /*2710*/  IMAD R7, R7, UR6, RZ ;  /* 0x0000000607077c24 */ /* 0x000fe2000f8e02ff */
[----:B------:R-:W-:-:S04]  /*2720*/  IADD3 R4, P6, PT, R5, R22, RZ ;  /* 0x0000001605047210 */ /* 0x000fc80007fde0ff */
[----:B------:R-:W-:Y:S02]  /*2730*/  LEA.HI.X.SX32 R5, R5, R24, 0x1, P6 ;  /* 0x0000001805057211 */ /* 0x000fe400030f0eff */
[C---:B0-----:R-:W-:Y:S02]  /*2740*/  PRMT R21, R19.reuse, 0x7770, RZ ;  /* 0x0000777013157816 */ /* 0x041fe400000000ff */
[----:B------:R-:W-:Y:S02]  /*2750*/  PRMT R19, R19, 0x7771, RZ ;  /* 0x0000777113137816 */ /* 0x000fe400000000ff */
[----:B--2---:R-:W-:Y:S01]  /*2760*/  PRMT R23, R20, 0x7770, RZ ;  /* 0x0000777014177816 */ /* 0x004fe200000000ff */
[----:B------:R0:W-:Y:S04]  /*2770*/  @P1 STG.E.U8 desc[UR8][R2.64], R21 ;  /* 0x0000001502001986 */ /* 0x0001e8000c101108 */
[----:B------:R1:W-:Y:S01]  /*2780*/  @P4 STG.E.U8 desc[UR8][R12.64], R23 ;  /* 0x000000170c004986 */ /* 0x0003e2000c101108 */
[----:B------:R-:W-:-:S02]  /*2790*/  ISETP.LT.AND P4, PT, R6, UR15, !P0 ;  /* 0x0000000f06007c0c */ /* 0x000fc4000c781270 */
[----:B------:R-:W-:-:S04]  /*27a0*/  IADD3 R6, P2, PT, R7, R22, RZ ;  /* 0x0000001607067210 */ /* 0x000fc80007f5e0ff */
[----:B------:R-:W-:Y:S02]  /*27b0*/  LEA.HI.X.SX32 R7, R7, R24, 0x1, P2 ;  /* 0x0000001807077211 */ /* 0x000fe400010f0eff */
[----:B0-----:R-:W-:Y:S02]  /*27c0*/  IADD3 R2, P1, PT, R0, R22, RZ ;  /* 0x0000001600027210 */ /* 0x001fe40007f3e0ff */
[----:B------:R-:W-:Y:S02]  /*27d0*/  ISETP.LT.AND P2, PT, R8, UR15, !P0 ;  /* 0x0000000f08007c0c */ /* 0x000fe4000c741270 */
[----:B------:R-:W-:Y:S02]  /*27e0*/  LEA.HI.X.SX32 R3, R0, R24, 0x1, P1 ;  /* 0x0000001800037211 */ /* 0x000fe400008f0eff */
[-C--:B------:R-:W-:Y:S02]  /*27f0*/  IADD3 R14, P1, PT, R15, R22.reuse, RZ ;  /* 0x000000160f0e7210 */ /* 0x080fe40007f3e0ff */
[----:B-1----:R-:W-:-:S02]  /*2800*/  IADD3 R12, P6, PT, R11, R22, RZ ;  /* 0x000000160b0c7210 */ /* 0x002fc40007fde0ff */
[-C--:B------:R-:W-:Y:S02]  /*2810*/  LEA.HI.X.SX32 R15, R15, R24.reuse, 0x1, P1 ;  /* 0x000000180f0f7211 */ /* 0x080fe400008f0eff */
[----:B------:R-:W-:Y:S02]  /*2820*/  ISETP.LT.AND P1, PT, R9, UR15, !P0 ;  /* 0x0000000f09007c0c */ /* 0x000fe4000c721270 */
[----:B------:R-:W-:Y:S02]  /*2830*/  ISETP.LT.AND P0, PT, R10, UR15, !P0 ;  /* 0x0000000f0a007c0c */ /* 0x000fe4000c701270 */
[----:B----4-:R-:W-:Y:S02]  /*2840*/  PRMT R21, R17, 0x7770, RZ ;  /* 0x0000777011157816 */ /* 0x010fe400000000ff */
[----:B-----5:R-:W-:Y:S02]  /*2850*/  PRMT R23, R18, 0x7770, RZ ;  /* 0x0000777012177816 */ /* 0x020fe400000000ff */
[----:B------:R-:W-:Y:S01]  /*2860*/  LEA.HI.X.SX32 R13, R11, R24, 0x1, P6 ;  /* 0x000000180b0d7211 */ /* 0x000fe200030f0eff */
[----:B------:R0:W-:Y:S01]  /*2870*/  @P5 STG.E.U8 desc[UR8][R4.64], R21 ;  /* 0x0000001504005986 */ /* 0x0001e2000c101108 */
[----:B------:R-:W-:-:S02]  /*2880*/  PRMT R11, R20, 0x7771, RZ ;  /* 0x00007771140b7816 */ /* 0x000fc400000000ff */
[----:B------:R-:W-:Y:S01]  /*2890*/  PRMT R17, R17, 0x7771, RZ ;  /* 0x0000777111117816 */ /* 0x000fe200000000ff */
[----:B------:R0:W-:Y:S01]  /*28a0*/  @P4 STG.E.U8 desc[UR8][R2.64], R23 ;  /* 0x0000001702004986 */ /* 0x0001e2000c101108 */
[----:B------:R-:W-:-:S03]  /*28b0*/  IADD3 R8, P6, PT, R16, R22, RZ ;  /* 0x0000001610087210 */ /* 0x000fc60007fde0ff */
[----:B------:R0:W-:Y:S01]  /*28c0*/  @P3 STG.E.U8 desc[UR8][R6.64], R19 ;  /* 0x0000001306003986 */ /* 0x0001e2000c101108 */
[----:B------:R-:W-:-:S03]  /*28d0*/  LEA.HI.X.SX32 R9, R16, R24, 0x1, P6 ;  /* 0x0000001810097211 */ /* 0x000fc600030f0eff */
[----:B------:R0:W-:Y:S04]  /*28e0*/  @P2 STG.E.U8 desc[UR8][R12.64], R11 ;  /* 0x0000000b0c002986 */ /* 0x0001e8000c101108 */
[----:B------:R0:W-:Y:S01]  /*28f0*/  @P1 STG.E.U8 desc[UR8][R14.64], R17 ;  /* 0x000000110e001986 */ /* 0x0001e2000c101108 */
[----:B------:R-:W-:Y:S05]  /*2900*/  @!P0 EXIT ;  /* 0x000000000000894d */ /* 0x000fea0003800000 */
[----:B0-----:R-:W-:-:S05]  /*2910*/  PRMT R3, R18, 0x7771, RZ ;  /* 0x0000777112037816 */ /* 0x001fca00000000ff */
[----:B------:R-:W-:Y:S01]  /*2920*/  STG.E.U8 desc[UR8][R8.64], R3 ;  /* 0x0000000308007986 */ /* 0x000fe2000c101108 */
[----:B------:R-:W-:Y:S05]  /*2930*/  EXIT ;  /* 0x000000000000794d */ /* 0x000fea0003800000 */
.L_x_3:
[----:B------:R-:W-:-:S00]  /*2940*/  BRA `(.L_x_3) ;  /* 0xfffffffc00fc7947 */ /* 0x000fc0000383ffff */
[----:B------:R-:W-:-:S00]  /*2950*/  NOP ;  /* 0x0000000000007918 */ /* 0x000fc00000000000 */
        /* <DEDUP_REMOVED lines=10> */
.L_x_4:


//--------------------- .nv.shared.matmul_kernel  --------------------------
	.section	.nv.shared.matmul_kernel,"aw",@nobits
	.sectionflags	@""
	.align	16
	.zero		1024


//--------------------- .nv.shared.reserved.0     --------------------------
	.section	.nv.shared.reserved.0,"aw",@nobits
	.weak		__nv_reservedSMEM_offset_0_alias
	.size		__nv_reservedSMEM_offset_0_alias, 0, 64
	.other		__nv_reservedSMEM_offset_0_alias,@"STO_CUDA_RESERVED_SHARED STV_DEFAULT"
__nv_reservedSMEM_offset_0_alias:
	.zero		0
	.zero		64


//--------------------- .nv.constant0.matmul_kernel --------------------------
	.section	.nv.constant0.matmul_kernel,"a",@progbits
	.sectionflags	@""
	.align	4
.nv.constant0.matmul_kernel:
	.zero		976


//--------------------- SYMBOLS --------------------------

	.type		.nv.reservedSmem.offset0,@object
	.size		.nv.reservedSmem.offset0,0x4
	.type		.nv.reservedSmem.cap,@object
	.size		.nv.reservedSmem.cap,0x4
